	.target	sm_90a

	.elftype	@"ET_EXEC"


//--------------------- .note.nv.tkinfo           --------------------------
	.section	.note.nv.tkinfo,"",@"SHT_NOTE"
	.sectionflags	@"SHF_NOTE_NV_TKINFO"
	.tkinfo
        /*0018*/ 	.word	0x00000002
        /*0030*/ 	.string	""
        /*0030*/ 	.string	"ptxas"
        /*0030*/ 	.string	"Cuda compilation tools, release 13.0, V13.0.88"
        /*0030*/ 	.string	"Build cuda_13.0.r13.0/compiler.36424714_0"
        /*0030*/ 	.string	"-arch sm_90a -m 64 "



//--------------------- .note.nv.cuinfo           --------------------------
	.section	.note.nv.cuinfo,"",@"SHT_NOTE"
	.sectionflags	@"SHF_NOTE_NV_CUINFO"
        /*0018*/ 	.short	0x0002
        /*001a*/ 	.short	0x005a
        /*001c*/ 	.short	0x0082
	.zero		2


//--------------------- .nv.info                  --------------------------
	.section	.nv.info,"",@"SHT_CUDA_INFO"
	.align	4


	//----- nvinfo : EIATTR_REGCOUNT
	.align		4
        /*0000*/ 	.byte	0x04, 0x2f
        /*0002*/ 	.short	(.L_12 - .L_11)
	.align		4
.L_11:
        /*0004*/ 	.word	index@(_ZN7cutlass6KernelINS_4gemm6kernel14RankKUniversalINS1_11threadblock13MmaMultistageINS1_9GemmShapeILi128ELi64ELi16EEENS_9transform11threadblock28PredicatedTileAccessIteratorINS_11MatrixShapeILi128ELi16EEEdNS_6layout11ColumnMajorELi1ENS8_31PitchLinearWarpStripedThreadMapINS_16PitchLinearShapeILi128ELi16EEELi256ENSG_ILi16ELi2EEELi1EEENS_5ArrayIdLi1ELb1EEELb0ENSD_9NoPermuteEEENS9_25RegularTileAccessIteratorISC_dNSD_43ColumnMajorTensorOpMultiplicandCongruous64bELi1ESJ_Li8EEELNS_4arch14CacheOperation4KindE0ENSA_INSB_ILi16ELi64EEEdNSD_8RowMajorELi0ENSF_INSG_ILi64ELi16EEELi256ESI_Li1EEESL_Lb0ESM_EENSO_ISU_dNSD_40RowMajorTensorOpMultiplicandCongruous64bELi0ESX_Li8EEELST_0EdSV_NS4_9MmaPolicyINS1_4warp11MmaTensorOpINS6_ILi32ELi32ELi16EEEdSP_dSZ_dSV_NS12_17MmaTensorOpPolicyINSR_3MmaINS6_ILi8ELi8ELi4EEELi32EdSV_dSE_dSV_NSR_13OpMultiplyAddEEENSB_ILi1ELi1EEEEELi1ELb0EbEENSB_ILi0ELi0EEES1D_Li1EEELi3ELNS1_23SharedMemoryClearOptionE0EbEENS_8epilogue11threadblock8EpilogueIS7_S1C_Li1ENS1I_27PredicatedTileIteratorBlas3INS1I_26OutputTileOptimalThreadMapINS1I_15OutputTileShapeILi64ELi8ELi4ELi1ELi1EEENS1M_ILi1ELi4ELi1ELi1ELi4EEELi256ELi1ELi64EEEdLNS_8BlasModeE1EEENS1H_4warp24FragmentIteratorTensorOpIS14_S17_dNSK_IdLi2ELb1EEESV_EENS1S_20TileIteratorTensorOpIS14_S17_dSV_EENS1I_18SharedLoadIteratorINS1P_18CompactedThreadMapEdLi8EEENS1H_6thread17LinearCombinationIdLi1EddLNS21_9ScaleType4KindE0ELNS_15FloatRoundStyleE2EdEENSB_ILi0ELi4EEELi1ELi1EEENS4_30GemmIdentityThreadblockSwizzleILi1EEELNS_8FillModeE1EEEEEvNT_6ParamsE)
        /*0008*/ 	.word	0x0000007e


	//----- nvinfo : EIATTR_FRAME_SIZE
	.align		4
.L_12:
        /*000c*/ 	.byte	0x04, 0x11
        /*000e*/ 	.short	(.L_14 - .L_13)
	.align		4
.L_13:
        /*0010*/ 	.word	index@($__internal_1_$__cuda_sm20_rem_u64)
        /*0014*/ 	.word	0x00000000


	//----- nvinfo : EIATTR_FRAME_SIZE
	.align		4
.L_14:
        /*0018*/ 	.byte	0x04, 0x11
        /*001a*/ 	.short	(.L_16 - .L_15)
	.align		4
.L_15:
        /*001c*/ 	.word	index@($__internal_0_$__cuda_sm20_div_u64)
        /*0020*/ 	.word	0x00000000


	//----- nvinfo : EIATTR_FRAME_SIZE
	.align		4
.L_16:
        /*0024*/ 	.byte	0x04, 0x11
        /*0026*/ 	.short	(.L_18 - .L_17)
	.align		4
.L_17:
        /*0028*/ 	.word	index@(_ZN7cutlass6KernelINS_4gemm6kernel14RankKUniversalINS1_11threadblock13MmaMultistageINS1_9GemmShapeILi128ELi64ELi16EEENS_9transform11threadblock28PredicatedTileAccessIteratorINS_11MatrixShapeILi128ELi16EEEdNS_6layout11ColumnMajorELi1ENS8_31PitchLinearWarpStripedThreadMapINS_16PitchLinearShapeILi128ELi16EEELi256ENSG_ILi16ELi2EEELi1EEENS_5ArrayIdLi1ELb1EEELb0ENSD_9NoPermuteEEENS9_25RegularTileAccessIteratorISC_dNSD_43ColumnMajorTensorOpMultiplicandCongruous64bELi1ESJ_Li8EEELNS_4arch14CacheOperation4KindE0ENSA_INSB_ILi16ELi64EEEdNSD_8RowMajorELi0ENSF_INSG_ILi64ELi16EEELi256ESI_Li1EEESL_Lb0ESM_EENSO_ISU_dNSD_40RowMajorTensorOpMultiplicandCongruous64bELi0ESX_Li8EEELST_0EdSV_NS4_9MmaPolicyINS1_4warp11MmaTensorOpINS6_ILi32ELi32ELi16EEEdSP_dSZ_dSV_NS12_17MmaTensorOpPolicyINSR_3MmaINS6_ILi8ELi8ELi4EEELi32EdSV_dSE_dSV_NSR_13OpMultiplyAddEEENSB_ILi1ELi1EEEEELi1ELb0EbEENSB_ILi0ELi0EEES1D_Li1EEELi3ELNS1_23SharedMemoryClearOptionE0EbEENS_8epilogue11threadblock8EpilogueIS7_S1C_Li1ENS1I_27PredicatedTileIteratorBlas3INS1I_26OutputTileOptimalThreadMapINS1I_15OutputTileShapeILi64ELi8ELi4ELi1ELi1EEENS1M_ILi1ELi4ELi1ELi1ELi4EEELi256ELi1ELi64EEEdLNS_8BlasModeE1EEENS1H_4warp24FragmentIteratorTensorOpIS14_S17_dNSK_IdLi2ELb1EEESV_EENS1S_20TileIteratorTensorOpIS14_S17_dSV_EENS1I_18SharedLoadIteratorINS1P_18CompactedThreadMapEdLi8EEENS1H_6thread17LinearCombinationIdLi1EddLNS21_9ScaleType4KindE0ELNS_15FloatRoundStyleE2EdEENSB_ILi0ELi4EEELi1ELi1EEENS4_30GemmIdentityThreadblockSwizzleILi1EEELNS_8FillModeE1EEEEEvNT_6ParamsE)
        /*002c*/ 	.word	0x00000000


	//----- nvinfo : EIATTR_MIN_STACK_SIZE
	.align		4
.L_18:
        /*0030*/ 	.byte	0x04, 0x12
        /*0032*/ 	.short	(.L_20 - .L_19)
	.align		4
.L_19:
        /*0034*/ 	.word	index@(_ZN7cutlass6KernelINS_4gemm6kernel14RankKUniversalINS1_11threadblock13MmaMultistageINS1_9GemmShapeILi128ELi64ELi16EEENS_9transform11threadblock28PredicatedTileAccessIteratorINS_11MatrixShapeILi128ELi16EEEdNS_6layout11ColumnMajorELi1ENS8_31PitchLinearWarpStripedThreadMapINS_16PitchLinearShapeILi128ELi16EEELi256ENSG_ILi16ELi2EEELi1EEENS_5ArrayIdLi1ELb1EEELb0ENSD_9NoPermuteEEENS9_25RegularTileAccessIteratorISC_dNSD_43ColumnMajorTensorOpMultiplicandCongruous64bELi1ESJ_Li8EEELNS_4arch14CacheOperation4KindE0ENSA_INSB_ILi16ELi64EEEdNSD_8RowMajorELi0ENSF_INSG_ILi64ELi16EEELi256ESI_Li1EEESL_Lb0ESM_EENSO_ISU_dNSD_40RowMajorTensorOpMultiplicandCongruous64bELi0ESX_Li8EEELST_0EdSV_NS4_9MmaPolicyINS1_4warp11MmaTensorOpINS6_ILi32ELi32ELi16EEEdSP_dSZ_dSV_NS12_17MmaTensorOpPolicyINSR_3MmaINS6_ILi8ELi8ELi4EEELi32EdSV_dSE_dSV_NSR_13OpMultiplyAddEEENSB_ILi1ELi1EEEEELi1ELb0EbEENSB_ILi0ELi0EEES1D_Li1EEELi3ELNS1_23SharedMemoryClearOptionE0EbEENS_8epilogue11threadblock8EpilogueIS7_S1C_Li1ENS1I_27PredicatedTileIteratorBlas3INS1I_26OutputTileOptimalThreadMapINS1I_15OutputTileShapeILi64ELi8ELi4ELi1ELi1EEENS1M_ILi1ELi4ELi1ELi1ELi4EEELi256ELi1ELi64EEEdLNS_8BlasModeE1EEENS1H_4warp24FragmentIteratorTensorOpIS14_S17_dNSK_IdLi2ELb1EEESV_EENS1S_20TileIteratorTensorOpIS14_S17_dSV_EENS1I_18SharedLoadIteratorINS1P_18CompactedThreadMapEdLi8EEENS1H_6thread17LinearCombinationIdLi1EddLNS21_9ScaleType4KindE0ELNS_15FloatRoundStyleE2EdEENSB_ILi0ELi4EEELi1ELi1EEENS4_30GemmIdentityThreadblockSwizzleILi1EEELNS_8FillModeE1EEEEEvNT_6ParamsE)
        /*0038*/ 	.word	0x00000000
.L_20:


//--------------------- .nv.compat                --------------------------
	.section	.nv.compat,"",@"SHT_CUDA_COMPAT_INFO"
	.align	4
        /*0000*/ 	.byte	0x02, 0x09, 0x01, 0x00, 0x02, 0x02, 0x01, 0x00, 0x02, 0x05, 0x05, 0x00, 0x03, 0x07, 0x01, 0x01
        /*0010*/ 	.byte	0x02, 0x03, 0x00, 0x00, 0x02, 0x06, 0x01, 0x00, 0x04, 0x0b, 0x08, 0x00, 0x00, 0x00, 0x00, 0x00
        /*0020*/ 	.byte	0x00, 0x00, 0x00, 0x00


//--------------------- .nv.info._ZN7cutlass6KernelINS_4gemm6kernel14RankKUniversalINS1_11threadblock13MmaMultistageINS1_9GemmShapeILi128ELi64ELi16EEENS_9transform11threadblock28PredicatedTileAccessIteratorINS_11MatrixShapeILi128ELi16EEEdNS_6layout11ColumnMajorELi1ENS8_31PitchLinearWarpStripedThreadMapINS_16PitchLinearShapeILi128ELi16EEELi256ENSG_ILi16ELi2EEELi1EEENS_5ArrayIdLi1ELb1EEELb0ENSD_9NoPermuteEEENS9_25RegularTileAccessIteratorISC_dNSD_43ColumnMajorTensorOpMultiplicandCongruous64bELi1ESJ_Li8EEELNS_4arch14CacheOperation4KindE0ENSA_INSB_ILi16ELi64EEEdNSD_8RowMajorELi0ENSF_INSG_ILi64ELi16EEELi256ESI_Li1EEESL_Lb0ESM_EENSO_ISU_dNSD_40RowMajorTensorOpMultiplicandCongruous64bELi0ESX_Li8EEELST_0EdSV_NS4_9MmaPolicyINS1_4warp11MmaTensorOpINS6_ILi32ELi32ELi16EEEdSP_dSZ_dSV_NS12_17MmaTensorOpPolicyINSR_3MmaINS6_ILi8ELi8ELi4EEELi32EdSV_dSE_dSV_NSR_13OpMultiplyAddEEENSB_ILi1ELi1EEEEELi1ELb0EbEENSB_ILi0ELi0EEES1D_Li1EEELi3ELNS1_23SharedMemoryClearOptionE0EbEENS_8epilogue11threadblock8EpilogueIS7_S1C_Li1ENS1I_27PredicatedTileIteratorBlas3INS1I_26OutputTileOptimalThreadMapINS1I_15OutputTileShapeILi64ELi8ELi4ELi1ELi1EEENS1M_ILi1ELi4ELi1ELi1ELi4EEELi256ELi1ELi64EEEdLNS_8BlasModeE1EEENS1H_4warp24FragmentIteratorTensorOpIS14_S17_dNSK_IdLi2ELb1EEESV_EENS1S_20TileIteratorTensorOpIS14_S17_dSV_EENS1I_18SharedLoadIteratorINS1P_18CompactedThreadMapEdLi8EEENS1H_6thread17LinearCombinationIdLi1EddLNS21_9ScaleType4KindE0ELNS_15FloatRoundStyleE2EdEENSB_ILi0ELi4EEELi1ELi1EEENS4_30GemmIdentityThreadblockSwizzleILi1EEELNS_8FillModeE1EEEEEvNT_6ParamsE --------------------------
	.section	.nv.info._ZN7cutlass6KernelINS_4gemm6kernel14RankKUniversalINS1_11threadblock13MmaMultistageINS1_9GemmShapeILi128ELi64ELi16EEENS_9transform11threadblock28PredicatedTileAccessIteratorINS_11MatrixShapeILi128ELi16EEEdNS_6layout11ColumnMajorELi1ENS8_31PitchLinearWarpStripedThreadMapINS_16PitchLinearShapeILi128ELi16EEELi256ENSG_ILi16ELi2EEELi1EEENS_5ArrayIdLi1ELb1EEELb0ENSD_9NoPermuteEEENS9_25RegularTileAccessIteratorISC_dNSD_43ColumnMajorTensorOpMultiplicandCongruous64bELi1ESJ_Li8EEELNS_4arch14CacheOperation4KindE0ENSA_INSB_ILi16ELi64EEEdNSD_8RowMajorELi0ENSF_INSG_ILi64ELi16EEELi256ESI_Li1EEESL_Lb0ESM_EENSO_ISU_dNSD_40RowMajorTensorOpMultiplicandCongruous64bELi0ESX_Li8EEELST_0EdSV_NS4_9MmaPolicyINS1_4warp11MmaTensorOpINS6_ILi32ELi32ELi16EEEdSP_dSZ_dSV_NS12_17MmaTensorOpPolicyINSR_3MmaINS6_ILi8ELi8ELi4EEELi32EdSV_dSE_dSV_NSR_13OpMultiplyAddEEENSB_ILi1ELi1EEEEELi1ELb0EbEENSB_ILi0ELi0EEES1D_Li1EEELi3ELNS1_23SharedMemoryClearOptionE0EbEENS_8epilogue11threadblock8EpilogueIS7_S1C_Li1ENS1I_27PredicatedTileIteratorBlas3INS1I_26OutputTileOptimalThreadMapINS1I_15OutputTileShapeILi64ELi8ELi4ELi1ELi1EEENS1M_ILi1ELi4ELi1ELi1ELi4EEELi256ELi1ELi64EEEdLNS_8BlasModeE1EEENS1H_4warp24FragmentIteratorTensorOpIS14_S17_dNSK_IdLi2ELb1EEESV_EENS1S_20TileIteratorTensorOpIS14_S17_dSV_EENS1I_18SharedLoadIteratorINS1P_18CompactedThreadMapEdLi8EEENS1H_6thread17LinearCombinationIdLi1EddLNS21_9ScaleType4KindE0ELNS_15FloatRoundStyleE2EdEENSB_ILi0ELi4EEELi1ELi1EEENS4_30GemmIdentityThreadblockSwizzleILi1EEELNS_8FillModeE1EEEEEvNT_6ParamsE,"",@"SHT_CUDA_INFO"
	.sectionflags	@""
	.align	4


	//----- nvinfo : EIATTR_CUDA_API_VERSION
	.align		4
        /*0000*/ 	.byte	0x04, 0x37
        /*0002*/ 	.short	(.L_22 - .L_21)
.L_21:
        /*0004*/ 	.word	0x00000082


	//----- nvinfo : EIATTR_KPARAM_INFO
	.align		4
.L_22:
        /*0008*/ 	.byte	0x04, 0x17
        /*000a*/ 	.short	(.L_24 - .L_23)
.L_23:
        /*000c*/ 	.word	0x00000000
        /*0010*/ 	.short	0x0000
        /*0012*/ 	.short	0x0000
        /*0014*/ 	.byte	0x00, 0xf0, 0xc1, 0x05


	//----- nvinfo : EIATTR_SPARSE_MMA_MASK
	.align		4
.L_24:
        /*0018*/ 	.byte	0x03, 0x50
        /*001a*/ 	.short	0x0000


	//----- nvinfo : EIATTR_MAXREG_COUNT
	.align		4
        /*001c*/ 	.byte	0x03, 0x1b
        /*001e*/ 	.short	0x00ff


	//----- nvinfo : EIATTR_NUM_BARRIERS
	.align		4
        /*0020*/ 	.byte	0x02, 0x4c
        /*0022*/ 	.byte	0x01
	.zero		1


	//----- nvinfo : EIATTR_MERCURY_ISA_VERSION
	.align		4
        /*0024*/ 	.byte	0x03, 0x5f
        /*0026*/ 	.short	0x0101


	//----- nvinfo : EIATTR_COOP_GROUP_MASK_REGIDS
	.align		4
        /*0028*/ 	.byte	0x04, 0x29
        /*002a*/ 	.short	(.L_26 - .L_25)


	//   ....[0]....
.L_25:
        /*002c*/ 	.word	0xffffffff


	//----- nvinfo : EIATTR_COOP_GROUP_INSTR_OFFSETS
	.align		4
.L_26:
        /*0030*/ 	.byte	0x04, 0x28
        /*0032*/ 	.short	(.L_28 - .L_27)


	//   ....[0]....
.L_27:
        /*0034*/ 	.word	0x000015a0


	//----- nvinfo : EIATTR_EXIT_INSTR_OFFSETS
	.align		4
.L_28:
        /*0038*/ 	.byte	0x04, 0x1c
        /*003a*/ 	.short	(.L_30 - .L_29)


	//   ....[0]....
.L_29:
        /*003c*/ 	.word	0x00000170


	//   ....[1]....
        /*0040*/ 	.word	0x000001c0


	//   ....[2]....
        /*0044*/ 	.word	0x00000210


	//   ....[3]....
        /*0048*/ 	.word	0x00019d90


	//   ....[4]....
        /*004c*/ 	.word	0x00019e00


	//   ....[5]....
        /*0050*/ 	.word	0x00019f60


	//----- nvinfo : EIATTR_CRS_STACK_SIZE
	.align		4
.L_30:
        /*0054*/ 	.byte	0x04, 0x1e
        /*0056*/ 	.short	(.L_32 - .L_31)
.L_31:
        /*0058*/ 	.word	0x00000000


	//----- nvinfo : EIATTR_CBANK_PARAM_SIZE
	.align		4
.L_32:
        /*005c*/ 	.byte	0x03, 0x19
        /*005e*/ 	.short	0x0170


	//----- nvinfo : EIATTR_PARAM_CBANK
	.align		4
        /*0060*/ 	.byte	0x04, 0x0a
        /*0062*/ 	.short	(.L_34 - .L_33)
	.align		4
.L_33:
        /*0064*/ 	.word	index@(.nv.constant0._ZN7cutlass6KernelINS_4gemm6kernel14RankKUniversalINS1_11threadblock13MmaMultistageINS1_9GemmShapeILi128ELi64ELi16EEENS_9transform11threadblock28PredicatedTileAccessIteratorINS_11MatrixShapeILi128ELi16EEEdNS_6layout11ColumnMajorELi1ENS8_31PitchLinearWarpStripedThreadMapINS_16PitchLinearShapeILi128ELi16EEELi256ENSG_ILi16ELi2EEELi1EEENS_5ArrayIdLi1ELb1EEELb0ENSD_9NoPermuteEEENS9_25RegularTileAccessIteratorISC_dNSD_43ColumnMajorTensorOpMultiplicandCongruous64bELi1ESJ_Li8EEELNS_4arch14CacheOperation4KindE0ENSA_INSB_ILi16ELi64EEEdNSD_8RowMajorELi0ENSF_INSG_ILi64ELi16EEELi256ESI_Li1EEESL_Lb0ESM_EENSO_ISU_dNSD_40RowMajorTensorOpMultiplicandCongruous64bELi0ESX_Li8EEELST_0EdSV_NS4_9MmaPolicyINS1_4warp11MmaTensorOpINS6_ILi32ELi32ELi16EEEdSP_dSZ_dSV_NS12_17MmaTensorOpPolicyINSR_3MmaINS6_ILi8ELi8ELi4EEELi32EdSV_dSE_dSV_NSR_13OpMultiplyAddEEENSB_ILi1ELi1EEEEELi1ELb0EbEENSB_ILi0ELi0EEES1D_Li1EEELi3ELNS1_23SharedMemoryClearOptionE0EbEENS_8epilogue11threadblock8EpilogueIS7_S1C_Li1ENS1I_27PredicatedTileIteratorBlas3INS1I_26OutputTileOptimalThreadMapINS1I_15OutputTileShapeILi64ELi8ELi4ELi1ELi1EEENS1M_ILi1ELi4ELi1ELi1ELi4EEELi256ELi1ELi64EEEdLNS_8BlasModeE1EEENS1H_4warp24FragmentIteratorTensorOpIS14_S17_dNSK_IdLi2ELb1EEESV_EENS1S_20TileIteratorTensorOpIS14_S17_dSV_EENS1I_18SharedLoadIteratorINS1P_18CompactedThreadMapEdLi8EEENS1H_6thread17LinearCombinationIdLi1EddLNS21_9ScaleType4KindE0ELNS_15FloatRoundStyleE2EdEENSB_ILi0ELi4EEELi1ELi1EEENS4_30GemmIdentityThreadblockSwizzleILi1EEELNS_8FillModeE1EEEEEvNT_6ParamsE)
        /*0068*/ 	.short	0x0210
        /*006a*/ 	.short	0x0170


	//----- nvinfo : EIATTR_SW_WAR
	.align		4
.L_34:
        /*006c*/ 	.byte	0x04, 0x36
        /*006e*/ 	.short	(.L_36 - .L_35)
.L_35:
        /*0070*/ 	.word	0x00000008
.L_36:


//--------------------- .nv.callgraph             --------------------------
	.section	.nv.callgraph,"",@"SHT_CUDA_CALLGRAPH"
	.align	4
	.sectionentsize	8
	.align		4
        /*0000*/ 	.word	0x00000000
	.align		4
        /*0004*/ 	.word	0xffffffff
	.align		4
        /*0008*/ 	.word	0x00000000
	.align		4
        /*000c*/ 	.word	0xfffffffe
	.align		4
        /*0010*/ 	.word	0x00000000
	.align		4
        /*0014*/ 	.word	0xfffffffd
	.align		4
        /*0018*/ 	.word	0x00000000
	.align		4
        /*001c*/ 	.word	0xfffffffc


//--------------------- .nv.constant4             --------------------------
	.section	.nv.constant4,"a",@progbits
	.align	8
	.align		8
.nv.constant4:
        /*0000*/ 	.dword	_ZN39_INTERNAL_da80c1a9_4_k_cu_d877f948_30804cuda3std3__45__cpo5beginE
	.align		8
        /*0008*/ 	.dword	_ZN39_INTERNAL_da80c1a9_4_k_cu_d877f948_30804cuda3std3__45__cpo3endE
	.align		8
        /*0010*/ 	.dword	_ZN39_INTERNAL_da80c1a9_4_k_cu_d877f948_30804cuda3std3__45__cpo6cbeginE
	.align		8
        /*0018*/ 	.dword	_ZN39_INTERNAL_da80c1a9_4_k_cu_d877f948_30804cuda3std3__45__cpo4cendE
	.align		8
        /*0020*/ 	.dword	_ZN39_INTERNAL_da80c1a9_4_k_cu_d877f948_30804cuda3std3__441_GLOBAL__N__da80c1a9_4_k_cu_d877f948_30806ignoreE
	.align		8
        /*0028*/ 	.dword	_ZN39_INTERNAL_da80c1a9_4_k_cu_d877f948_30804cuda3std3__419piecewise_constructE
	.align		8
        /*0030*/ 	.dword	_ZN39_INTERNAL_da80c1a9_4_k_cu_d877f948_30804cuda3std3__48in_placeE
	.align		8
        /*0038*/ 	.dword	_ZN39_INTERNAL_da80c1a9_4_k_cu_d877f948_30804cuda3std6ranges3__45__cpo4swapE
	.align		8
        /*0040*/ 	.dword	_ZN39_INTERNAL_da80c1a9_4_k_cu_d877f948_30804cuda3std6ranges3__45__cpo9iter_moveE
	.align		8
        /*0048*/ 	.dword	_ZN39_INTERNAL_da80c1a9_4_k_cu_d877f948_30804cute7productE
	.align		8
        /*0050*/ 	.dword	_ZN39_INTERNAL_da80c1a9_4_k_cu_d877f948_30804cute1_E


//--------------------- .text._ZN7cutlass6KernelINS_4gemm6kernel14RankKUniversalINS1_11threadblock13MmaMultistageINS1_9GemmShapeILi128ELi64ELi16EEENS_9transform11threadblock28PredicatedTileAccessIteratorINS_11MatrixShapeILi128ELi16EEEdNS_6layout11ColumnMajorELi1ENS8_31PitchLinearWarpStripedThreadMapINS_16PitchLinearShapeILi128ELi16EEELi256ENSG_ILi16ELi2EEELi1EEENS_5ArrayIdLi1ELb1EEELb0ENSD_9NoPermuteEEENS9_25RegularTileAccessIteratorISC_dNSD_43ColumnMajorTensorOpMultiplicandCongruous64bELi1ESJ_Li8EEELNS_4arch14CacheOperation4KindE0ENSA_INSB_ILi16ELi64EEEdNSD_8RowMajorELi0ENSF_INSG_ILi64ELi16EEELi256ESI_Li1EEESL_Lb0ESM_EENSO_ISU_dNSD_40RowMajorTensorOpMultiplicandCongruous64bELi0ESX_Li8EEELST_0EdSV_NS4_9MmaPolicyINS1_4warp11MmaTensorOpINS6_ILi32ELi32ELi16EEEdSP_dSZ_dSV_NS12_17MmaTensorOpPolicyINSR_3MmaINS6_ILi8ELi8ELi4EEELi32EdSV_dSE_dSV_NSR_13OpMultiplyAddEEENSB_ILi1ELi1EEEEELi1ELb0EbEENSB_ILi0ELi0EEES1D_Li1EEELi3ELNS1_23SharedMemoryClearOptionE0EbEENS_8epilogue11threadblock8EpilogueIS7_S1C_Li1ENS1I_27PredicatedTileIteratorBlas3INS1I_26OutputTileOptimalThreadMapINS1I_15OutputTileShapeILi64ELi8ELi4ELi1ELi1EEENS1M_ILi1ELi4ELi1ELi1ELi4EEELi256ELi1ELi64EEEdLNS_8BlasModeE1EEENS1H_4warp24FragmentIteratorTensorOpIS14_S17_dNSK_IdLi2ELb1EEESV_EENS1S_20TileIteratorTensorOpIS14_S17_dSV_EENS1I_18SharedLoadIteratorINS1P_18CompactedThreadMapEdLi8EEENS1H_6thread17LinearCombinationIdLi1EddLNS21_9ScaleType4KindE0ELNS_15FloatRoundStyleE2EdEENSB_ILi0ELi4EEELi1ELi1EEENS4_30GemmIdentityThreadblockSwizzleILi1EEELNS_8FillModeE1EEEEEvNT_6ParamsE --------------------------
	.section	.text._ZN7cutlass6KernelINS_4gemm6kernel14RankKUniversalINS1_11threadblock13MmaMultistageINS1_9GemmShapeILi128ELi64ELi16EEENS_9transform11threadblock28PredicatedTileAccessIteratorINS_11MatrixShapeILi128ELi16EEEdNS_6layout11ColumnMajorELi1ENS8_31PitchLinearWarpStripedThreadMapINS_16PitchLinearShapeILi128ELi16EEELi256ENSG_ILi16ELi2EEELi1EEENS_5ArrayIdLi1ELb1EEELb0ENSD_9NoPermuteEEENS9_25RegularTileAccessIteratorISC_dNSD_43ColumnMajorTensorOpMultiplicandCongruous64bELi1ESJ_Li8EEELNS_4arch14CacheOperation4KindE0ENSA_INSB_ILi16ELi64EEEdNSD_8RowMajorELi0ENSF_INSG_ILi64ELi16EEELi256ESI_Li1EEESL_Lb0ESM_EENSO_ISU_dNSD_40RowMajorTensorOpMultiplicandCongruous64bELi0ESX_Li8EEELST_0EdSV_NS4_9MmaPolicyINS1_4warp11MmaTensorOpINS6_ILi32ELi32ELi16EEEdSP_dSZ_dSV_NS12_17MmaTensorOpPolicyINSR_3MmaINS6_ILi8ELi8ELi4EEELi32EdSV_dSE_dSV_NSR_13OpMultiplyAddEEENSB_ILi1ELi1EEEEELi1ELb0EbEENSB_ILi0ELi0EEES1D_Li1EEELi3ELNS1_23SharedMemoryClearOptionE0EbEENS_8epilogue11threadblock8EpilogueIS7_S1C_Li1ENS1I_27PredicatedTileIteratorBlas3INS1I_26OutputTileOptimalThreadMapINS1I_15OutputTileShapeILi64ELi8ELi4ELi1ELi1EEENS1M_ILi1ELi4ELi1ELi1ELi4EEELi256ELi1ELi64EEEdLNS_8BlasModeE1EEENS1H_4warp24FragmentIteratorTensorOpIS14_S17_dNSK_IdLi2ELb1EEESV_EENS1S_20TileIteratorTensorOpIS14_S17_dSV_EENS1I_18SharedLoadIteratorINS1P_18CompactedThreadMapEdLi8EEENS1H_6thread17LinearCombinationIdLi1EddLNS21_9ScaleType4KindE0ELNS_15FloatRoundStyleE2EdEENSB_ILi0ELi4EEELi1ELi1EEENS4_30GemmIdentityThreadblockSwizzleILi1EEELNS_8FillModeE1EEEEEvNT_6ParamsE,"ax",@progbits
	.align	128
.text._ZN7cutlass6KernelINS_4gemm6kernel14RankKUniversalINS1_11threadblock13MmaMultistageINS1_9GemmShapeILi128ELi64ELi16EEENS_9transform11threadblock28PredicatedTileAccessIteratorINS_11MatrixShapeILi128ELi16EEEdNS_6layout11ColumnMajorELi1ENS8_31PitchLinearWarpStripedThreadMapINS_16PitchLinearShapeILi128ELi16EEELi256ENSG_ILi16ELi2EEELi1EEENS_5ArrayIdLi1ELb1EEELb0ENSD_9NoPermuteEEENS9_25RegularTileAccessIteratorISC_dNSD_43ColumnMajorTensorOpMultiplicandCongruous64bELi1ESJ_Li8EEELNS_4arch14CacheOperation4KindE0ENSA_INSB_ILi16ELi64EEEdNSD_8RowMajorELi0ENSF_INSG_ILi64ELi16EEELi256ESI_Li1EEESL_Lb0ESM_EENSO_ISU_dNSD_40RowMajorTensorOpMultiplicandCongruous64bELi0ESX_Li8EEELST_0EdSV_NS4_9MmaPolicyINS1_4warp11MmaTensorOpINS6_ILi32ELi32ELi16EEEdSP_dSZ_dSV_NS12_17MmaTensorOpPolicyINSR_3MmaINS6_ILi8ELi8ELi4EEELi32EdSV_dSE_dSV_NSR_13OpMultiplyAddEEENSB_ILi1ELi1EEEEELi1ELb0EbEENSB_ILi0ELi0EEES1D_Li1EEELi3ELNS1_23SharedMemoryClearOptionE0EbEENS_8epilogue11threadblock8EpilogueIS7_S1C_Li1ENS1I_27PredicatedTileIteratorBlas3INS1I_26OutputTileOptimalThreadMapINS1I_15OutputTileShapeILi64ELi8ELi4ELi1ELi1EEENS1M_ILi1ELi4ELi1ELi1ELi4EEELi256ELi1ELi64EEEdLNS_8BlasModeE1EEENS1H_4warp24FragmentIteratorTensorOpIS14_S17_dNSK_IdLi2ELb1EEESV_EENS1S_20TileIteratorTensorOpIS14_S17_dSV_EENS1I_18SharedLoadIteratorINS1P_18CompactedThreadMapEdLi8EEENS1H_6thread17LinearCombinationIdLi1EddLNS21_9ScaleType4KindE0ELNS_15FloatRoundStyleE2EdEENSB_ILi0ELi4EEELi1ELi1EEENS4_30GemmIdentityThreadblockSwizzleILi1EEELNS_8FillModeE1EEEEEvNT_6ParamsE:
        .type           _ZN7cutlass6KernelINS_4gemm6kernel14RankKUniversalINS1_11threadblock13MmaMultistageINS1_9GemmShapeILi128ELi64ELi16EEENS_9transform11threadblock28PredicatedTileAccessIteratorINS_11MatrixShapeILi128ELi16EEEdNS_6layout11ColumnMajorELi1ENS8_31PitchLinearWarpStripedThreadMapINS_16PitchLinearShapeILi128ELi16EEELi256ENSG_ILi16ELi2EEELi1EEENS_5ArrayIdLi1ELb1EEELb0ENSD_9NoPermuteEEENS9_25RegularTileAccessIteratorISC_dNSD_43ColumnMajorTensorOpMultiplicandCongruous64bELi1ESJ_Li8EEELNS_4arch14CacheOperation4KindE0ENSA_INSB_ILi16ELi64EEEdNSD_8RowMajorELi0ENSF_INSG_ILi64ELi16EEELi256ESI_Li1EEESL_Lb0ESM_EENSO_ISU_dNSD_40RowMajorTensorOpMultiplicandCongruous64bELi0ESX_Li8EEELST_0EdSV_NS4_9MmaPolicyINS1_4warp11MmaTensorOpINS6_ILi32ELi32ELi16EEEdSP_dSZ_dSV_NS12_17MmaTensorOpPolicyINSR_3MmaINS6_ILi8ELi8ELi4EEELi32EdSV_dSE_dSV_NSR_13OpMultiplyAddEEENSB_ILi1ELi1EEEEELi1ELb0EbEENSB_ILi0ELi0EEES1D_Li1EEELi3ELNS1_23SharedMemoryClearOptionE0EbEENS_8epilogue11threadblock8EpilogueIS7_S1C_Li1ENS1I_27PredicatedTileIteratorBlas3INS1I_26OutputTileOptimalThreadMapINS1I_15OutputTileShapeILi64ELi8ELi4ELi1ELi1EEENS1M_ILi1ELi4ELi1ELi1ELi4EEELi256ELi1ELi64EEEdLNS_8BlasModeE1EEENS1H_4warp24FragmentIteratorTensorOpIS14_S17_dNSK_IdLi2ELb1EEESV_EENS1S_20TileIteratorTensorOpIS14_S17_dSV_EENS1I_18SharedLoadIteratorINS1P_18CompactedThreadMapEdLi8EEENS1H_6thread17LinearCombinationIdLi1EddLNS21_9ScaleType4KindE0ELNS_15FloatRoundStyleE2EdEENSB_ILi0ELi4EEELi1ELi1EEENS4_30GemmIdentityThreadblockSwizzleILi1EEELNS_8FillModeE1EEEEEvNT_6ParamsE,@function
        .size           _ZN7cutlass6KernelINS_4gemm6kernel14RankKUniversalINS1_11threadblock13MmaMultistageINS1_9GemmShapeILi128ELi64ELi16EEENS_9transform11threadblock28PredicatedTileAccessIteratorINS_11MatrixShapeILi128ELi16EEEdNS_6layout11ColumnMajorELi1ENS8_31PitchLinearWarpStripedThreadMapINS_16PitchLinearShapeILi128ELi16EEELi256ENSG_ILi16ELi2EEELi1EEENS_5ArrayIdLi1ELb1EEELb0ENSD_9NoPermuteEEENS9_25RegularTileAccessIteratorISC_dNSD_43ColumnMajorTensorOpMultiplicandCongruous64bELi1ESJ_Li8EEELNS_4arch14CacheOperation4KindE0ENSA_INSB_ILi16ELi64EEEdNSD_8RowMajorELi0ENSF_INSG_ILi64ELi16EEELi256ESI_Li1EEESL_Lb0ESM_EENSO_ISU_dNSD_40RowMajorTensorOpMultiplicandCongruous64bELi0ESX_Li8EEELST_0EdSV_NS4_9MmaPolicyINS1_4warp11MmaTensorOpINS6_ILi32ELi32ELi16EEEdSP_dSZ_dSV_NS12_17MmaTensorOpPolicyINSR_3MmaINS6_ILi8ELi8ELi4EEELi32EdSV_dSE_dSV_NSR_13OpMultiplyAddEEENSB_ILi1ELi1EEEEELi1ELb0EbEENSB_ILi0ELi0EEES1D_Li1EEELi3ELNS1_23SharedMemoryClearOptionE0EbEENS_8epilogue11threadblock8EpilogueIS7_S1C_Li1ENS1I_27PredicatedTileIteratorBlas3INS1I_26OutputTileOptimalThreadMapINS1I_15OutputTileShapeILi64ELi8ELi4ELi1ELi1EEENS1M_ILi1ELi4ELi1ELi1ELi4EEELi256ELi1ELi64EEEdLNS_8BlasModeE1EEENS1H_4warp24FragmentIteratorTensorOpIS14_S17_dNSK_IdLi2ELb1EEESV_EENS1S_20TileIteratorTensorOpIS14_S17_dSV_EENS1I_18SharedLoadIteratorINS1P_18CompactedThreadMapEdLi8EEENS1H_6thread17LinearCombinationIdLi1EddLNS21_9ScaleType4KindE0ELNS_15FloatRoundStyleE2EdEENSB_ILi0ELi4EEELi1ELi1EEENS4_30GemmIdentityThreadblockSwizzleILi1EEELNS_8FillModeE1EEEEEvNT_6ParamsE,(.L_x_341 - _ZN7cutlass6KernelINS_4gemm6kernel14RankKUniversalINS1_11threadblock13MmaMultistageINS1_9GemmShapeILi128ELi64ELi16EEENS_9transform11threadblock28PredicatedTileAccessIteratorINS_11MatrixShapeILi128ELi16EEEdNS_6layout11ColumnMajorELi1ENS8_31PitchLinearWarpStripedThreadMapINS_16PitchLinearShapeILi128ELi16EEELi256ENSG_ILi16ELi2EEELi1EEENS_5ArrayIdLi1ELb1EEELb0ENSD_9NoPermuteEEENS9_25RegularTileAccessIteratorISC_dNSD_43ColumnMajorTensorOpMultiplicandCongruous64bELi1ESJ_Li8EEELNS_4arch14CacheOperation4KindE0ENSA_INSB_ILi16ELi64EEEdNSD_8RowMajorELi0ENSF_INSG_ILi64ELi16EEELi256ESI_Li1EEESL_Lb0ESM_EENSO_ISU_dNSD_40RowMajorTensorOpMultiplicandCongruous64bELi0ESX_Li8EEELST_0EdSV_NS4_9MmaPolicyINS1_4warp11MmaTensorOpINS6_ILi32ELi32ELi16EEEdSP_dSZ_dSV_NS12_17MmaTensorOpPolicyINSR_3MmaINS6_ILi8ELi8ELi4EEELi32EdSV_dSE_dSV_NSR_13OpMultiplyAddEEENSB_ILi1ELi1EEEEELi1ELb0EbEENSB_ILi0ELi0EEES1D_Li1EEELi3ELNS1_23SharedMemoryClearOptionE0EbEENS_8epilogue11threadblock8EpilogueIS7_S1C_Li1ENS1I_27PredicatedTileIteratorBlas3INS1I_26OutputTileOptimalThreadMapINS1I_15OutputTileShapeILi64ELi8ELi4ELi1ELi1EEENS1M_ILi1ELi4ELi1ELi1ELi4EEELi256ELi1ELi64EEEdLNS_8BlasModeE1EEENS1H_4warp24FragmentIteratorTensorOpIS14_S17_dNSK_IdLi2ELb1EEESV_EENS1S_20TileIteratorTensorOpIS14_S17_dSV_EENS1I_18SharedLoadIteratorINS1P_18CompactedThreadMapEdLi8EEENS1H_6thread17LinearCombinationIdLi1EddLNS21_9ScaleType4KindE0ELNS_15FloatRoundStyleE2EdEENSB_ILi0ELi4EEELi1ELi1EEENS4_30GemmIdentityThreadblockSwizzleILi1EEELNS_8FillModeE1EEEEEvNT_6ParamsE)
        .other          _ZN7cutlass6KernelINS_4gemm6kernel14RankKUniversalINS1_11threadblock13MmaMultistageINS1_9GemmShapeILi128ELi64ELi16EEENS_9transform11threadblock28PredicatedTileAccessIteratorINS_11MatrixShapeILi128ELi16EEEdNS_6layout11ColumnMajorELi1ENS8_31PitchLinearWarpStripedThreadMapINS_16PitchLinearShapeILi128ELi16EEELi256ENSG_ILi16ELi2EEELi1EEENS_5ArrayIdLi1ELb1EEELb0ENSD_9NoPermuteEEENS9_25RegularTileAccessIteratorISC_dNSD_43ColumnMajorTensorOpMultiplicandCongruous64bELi1ESJ_Li8EEELNS_4arch14CacheOperation4KindE0ENSA_INSB_ILi16ELi64EEEdNSD_8RowMajorELi0ENSF_INSG_ILi64ELi16EEELi256ESI_Li1EEESL_Lb0ESM_EENSO_ISU_dNSD_40RowMajorTensorOpMultiplicandCongruous64bELi0ESX_Li8EEELST_0EdSV_NS4_9MmaPolicyINS1_4warp11MmaTensorOpINS6_ILi32ELi32ELi16EEEdSP_dSZ_dSV_NS12_17MmaTensorOpPolicyINSR_3MmaINS6_ILi8ELi8ELi4EEELi32EdSV_dSE_dSV_NSR_13OpMultiplyAddEEENSB_ILi1ELi1EEEEELi1ELb0EbEENSB_ILi0ELi0EEES1D_Li1EEELi3ELNS1_23SharedMemoryClearOptionE0EbEENS_8epilogue11threadblock8EpilogueIS7_S1C_Li1ENS1I_27PredicatedTileIteratorBlas3INS1I_26OutputTileOptimalThreadMapINS1I_15OutputTileShapeILi64ELi8ELi4ELi1ELi1EEENS1M_ILi1ELi4ELi1ELi1ELi4EEELi256ELi1ELi64EEEdLNS_8BlasModeE1EEENS1H_4warp24FragmentIteratorTensorOpIS14_S17_dNSK_IdLi2ELb1EEESV_EENS1S_20TileIteratorTensorOpIS14_S17_dSV_EENS1I_18SharedLoadIteratorINS1P_18CompactedThreadMapEdLi8EEENS1H_6thread17LinearCombinationIdLi1EddLNS21_9ScaleType4KindE0ELNS_15FloatRoundStyleE2EdEENSB_ILi0ELi4EEELi1ELi1EEENS4_30GemmIdentityThreadblockSwizzleILi1EEELNS_8FillModeE1EEEEEvNT_6ParamsE,@"STO_CUDA_ENTRY STV_DEFAULT"
_ZN7cutlass6KernelINS_4gemm6kernel14RankKUniversalINS1_11threadblock13MmaMultistageINS1_9GemmShapeILi128ELi64ELi16EEENS_9transform11threadblock28PredicatedTileAccessIteratorINS_11MatrixShapeILi128ELi16EEEdNS_6layout11ColumnMajorELi1ENS8_31PitchLinearWarpStripedThreadMapINS_16PitchLinearShapeILi128ELi16EEELi256ENSG_ILi16ELi2EEELi1EEENS_5ArrayIdLi1ELb1EEELb0ENSD_9NoPermuteEEENS9_25RegularTileAccessIteratorISC_dNSD_43ColumnMajorTensorOpMultiplicandCongruous64bELi1ESJ_Li8EEELNS_4arch14CacheOperation4KindE0ENSA_INSB_ILi16ELi64EEEdNSD_8RowMajorELi0ENSF_INSG_ILi64ELi16EEELi256ESI_Li1EEESL_Lb0ESM_EENSO_ISU_dNSD_40RowMajorTensorOpMultiplicandCongruous64bELi0ESX_Li8EEELST_0EdSV_NS4_9MmaPolicyINS1_4warp11MmaTensorOpINS6_ILi32ELi32ELi16EEEdSP_dSZ_dSV_NS12_17MmaTensorOpPolicyINSR_3MmaINS6_ILi8ELi8ELi4EEELi32EdSV_dSE_dSV_NSR_13OpMultiplyAddEEENSB_ILi1ELi1EEEEELi1ELb0EbEENSB_ILi0ELi0EEES1D_Li1EEELi3ELNS1_23SharedMemoryClearOptionE0EbEENS_8epilogue11threadblock8EpilogueIS7_S1C_Li1ENS1I_27PredicatedTileIteratorBlas3INS1I_26OutputTileOptimalThreadMapINS1I_15OutputTileShapeILi64ELi8ELi4ELi1ELi1EEENS1M_ILi1ELi4ELi1ELi1ELi4EEELi256ELi1ELi64EEEdLNS_8BlasModeE1EEENS1H_4warp24FragmentIteratorTensorOpIS14_S17_dNSK_IdLi2ELb1EEESV_EENS1S_20TileIteratorTensorOpIS14_S17_dSV_EENS1I_18SharedLoadIteratorINS1P_18CompactedThreadMapEdLi8EEENS1H_6thread17LinearCombinationIdLi1EddLNS21_9ScaleType4KindE0ELNS_15FloatRoundStyleE2EdEENSB_ILi0ELi4EEELi1ELi1EEENS4_30GemmIdentityThreadblockSwizzleILi1EEELNS_8FillModeE1EEEEEvNT_6ParamsE:
[----:B------:R-:W-:Y:S08]  /*0000*/  LDC R1, c[0x0][0x28] ;  /* 0x00000a00ff017b82 */ /* 0x000ff00000000800 */
[----:B------:R-:W1:Y:S01]  /*0010*/  LDC.64 R2, c[0x0][0x2f8] ;  /* 0x0000be00ff027b82 */ /* 0x000e620000000a00 */
[----:B------:R-:W-:Y:S01]  /*0020*/  ULDC.64 UR6, c[0x0][0x2f0] ;  /* 0x0000bc0000067ab9 */ /* 0x000fe20000000a00 */
[----:B------:R-:W2:Y:S01]  /*0030*/  S2R R100, SR_CTAID.Z ;  /* 0x0000000000647919 */ /* 0x000ea20000002700 */
[----:B------:R-:W-:Y:S01]  /*0040*/  DSETP.NEU.AND P1, PT, RZ, UR6, PT ;  /* 0x00000006ff007e2a */ /* 0x000fe2000bf2d000 */
[----:B------:R-:W-:Y:S01]  /*0050*/  IMAD.MOV.U32 R0, RZ, RZ, -0x1 ;  /* 0xffffffffff007424 */ /* 0x000fe200078e00ff */
[----:B------:R-:W-:Y:S01]  /*0060*/  ULDC.U8 UR8, c[0x0][0x378] ;  /* 0x0000de0000087ab9 */ /* 0x000fe20000000000 */
[----:B------:R-:W-:Y:S01]  /*0070*/  ULDC UR13, c[0x0][0x228] ;  /* 0x00008a00000d7ab9 */ /* 0x000fe20000000800 */
[----:B------:R-:W-:Y:S01]  /*0080*/  ULDC.64 UR6, c[0x0][0x2f0] ;  /* 0x0000bc0000067ab9 */ /* 0x000fe20000000a00 */
[----:B------:R-:W3:Y:S01]  /*0090*/  S2UR UR5, SR_CTAID.Y ;  /* 0x00000000000579c3 */ /* 0x000ee20000002600 */
[----:B------:R-:W-:Y:S01]  /*00a0*/  ISETP.NE.AND P1, PT, RZ, UR8, !P1 ;  /* 0x00000008ff007c0c */ /* 0x000fe2000cf25270 */
[----:B------:R-:W-:Y:S01]  /*00b0*/  ULDC.64 UR8, c[0x0][0x2f8] ;  /* 0x0000be0000087ab9 */ /* 0x000fe20000000a00 */
[----:B------:R-:W-:Y:S01]  /*00c0*/  SHF.L.U32 R0, R0, UR13, RZ ;  /* 0x0000000d00007c19 */ /* 0x000fe200080006ff */
[----:B------:R-:W-:Y:S01]  /*00d0*/  IMAD.U32 R120, RZ, RZ, UR6 ;  /* 0x00000006ff787e24 */ /* 0x000fe2000f8e00ff */
[----:B------:R-:W-:Y:S01]  /*00e0*/  MOV R121, UR7 ;  /* 0x0000000700797c02 */ /* 0x000fe20008000f00 */
[----:B------:R-:W-:Y:S01]  /*00f0*/  IMAD.U32 R118, RZ, RZ, UR8 ;  /* 0x00000008ff767e24 */ /* 0x000fe2000f8e00ff */
[----:B------:R-:W-:Y:S01]  /*0100*/  MOV R119, UR9 ;  /* 0x0000000900777c02 */ /* 0x000fe20008000f00 */
[----:B------:R-:W4:Y:S01]  /*0110*/  S2UR UR4, SR_CTAID.X ;  /* 0x00000000000479c3 */ /* 0x000f220000002500 */
[----:B-1----:R-:W-:Y:S01]  /*0120*/  DSETP.EQ.AND P0, PT, R2, 1, PT ;  /* 0x3ff000000200742a */ /* 0x002fe20003f02000 */
[----:B---3--:R-:W-:Y:S01]  /*0130*/  USHF.L.U32 UR5, UR5, UR13, URZ ;  /* 0x0000000d05057299 */ /* 0x008fe2000800063f */
[----:B----4-:R-:W-:Y:S01]  /*0140*/  LOP3.LUT R109, R0, UR4, RZ, 0xc, !PT ;  /* 0x00000004006d7c12 */ /* 0x010fe2000f8e0cff */
[----:B------:R-:W-:-:S04]  /*0150*/  USHF.R.S32.HI UR13, URZ, UR13, UR4 ;  /* 0x0000000d3f0d7299 */ /* 0x000fc80008011404 */
[----:B------:R-:W-:-:S07]  /*0160*/  VIADD R109, R109, UR5 ;  /* 0x000000056d6d7c36 */ /* 0x000fce0008000000 */
[----:B--2---:R-:W-:Y:S05]  /*0170*/  @P1 EXIT P0 ;  /* 0x000000000000194d */ /* 0x004fea0000000000 */
[----:B------:R-:W1:Y:S01]  /*0180*/  LDC R0, c[0x0][0x21c] ;  /* 0x00008700ff007b82 */ /* 0x000e620000000800 */
[----:B------:R-:W-:Y:S02]  /*0190*/  ULDC UR4, c[0x0][0x220] ;  /* 0x0000880000047ab9 */ /* 0x000fe40000000800 */
[----:B------:R-:W-:-:S04]  /*01a0*/  ISETP.GE.AND P0, PT, R109, UR4, PT ;  /* 0x000000046d007c0c */ /* 0x000fc8000bf06270 */
[----:B-1----:R-:W-:-:S13]  /*01b0*/  ISETP.LE.OR P0, PT, R0, UR13, P0 ;  /* 0x0000000d00007c0c */ /* 0x002fda0008703670 */
[----:B------:R-:W-:Y:S05]  /*01c0*/  @P0 EXIT ;  /* 0x000000000000094d */ /* 0x000fea0003800000 */
[----:B------:R-:W-:Y:S01]  /*01d0*/  USHF.L.U32 UR12, UR13, 0x7, URZ ;  /* 0x000000070d0c7899 */ /* 0x000fe2000800063f */
[----:B------:R-:W-:-:S03]  /*01e0*/  SHF.L.U32 R108, R109, 0x6, RZ ;  /* 0x000000066d6c7819 */ /* 0x000fc600000006ff */
[----:B------:R-:W-:-:S06]  /*01f0*/  UIADD3 UR4, UR12, 0x80, URZ ;  /* 0x000000800c047890 */ /* 0x000fcc000fffe03f */
[----:B------:R-:W-:-:S13]  /*0200*/  ISETP.LT.AND P0, PT, R108, UR4, PT ;  /* 0x000000046c007c0c */ /* 0x000fda000bf01270 */
[----:B------:R-:W-:Y:S05]  /*0210*/  @!P0 EXIT ;  /* 0x000000000000894d */ /* 0x000fea0003800000 */
[----:B------:R-:W1:Y:S01]  /*0220*/  LDC R0, c[0x0][0x320] ;  /* 0x0000c800ff007b82 */ /* 0x000e620000000800 */
[----:B------:R-:W-:Y:S01]  /*0230*/  ULDC.64 UR6, c[0x0][0x330] ;  /* 0x0000cc0000067ab9 */ /* 0x000fe20000000a00 */
[----:B------:R-:W-:Y:S01]  /*0240*/  ULDC.64 UR4, c[0x0][0x338] ;  /* 0x0000ce0000047ab9 */ /* 0x000fe20000000a00 */
[----:B------:R-:W-:Y:S01]  /*0250*/  MOV R4, UR6 ;  /* 0x0000000600047c02 */ /* 0x000fe20008000f00 */
[----:B------:R-:W-:Y:S01]  /*0260*/  IMAD.U32 R5, RZ, RZ, UR7 ;  /* 0x00000007ff057e24 */ /* 0x000fe2000f8e00ff */
[----:B------:R-:W-:Y:S01]  /*0270*/  MOV R6, UR4 ;  /* 0x0000000400067c02 */ /* 0x000fe20008000f00 */
[----:B------:R-:W-:Y:S01]  /*0280*/  IMAD.U32 R7, RZ, RZ, UR5 ;  /* 0x00000005ff077e24 */ /* 0x000fe2000f8e00ff */
[----:B------:R-:W-:Y:S01]  /*0290*/  ULDC.64 UR14, c[0x0][0x208] ;  /* 0x00008200000e7ab9 */ /* 0x000fe20000000a00 */
[----:B------:R-:W-:Y:S01]  /*02a0*/  VIADD R107, R108, 0x40 ;  /* 0x000000406c6b7836 */ /* 0x000fe20000000000 */
[----:B-1----:R-:W-:-:S13]  /*02b0*/  ISETP.GE.U32.AND P0, PT, R0, 0x2, PT ;  /* 0x000000020000780c */ /* 0x002fda0003f06070 */
[----:B------:R-:W-:Y:S05]  /*02c0*/  @!P0 BRA `(.L_x_0) ;  /* 0x0000000000808947 */ /* 0x000fea0003800000 */
[----:B------:R-:W-:Y:S01]  /*02d0*/  ISETP.NE.AND P0, PT, R0, 0x2, PT ;  /* 0x000000020000780c */ /* 0x000fe20003f05270 */
[----:B------:R-:W-:Y:S01]  /*02e0*/  ULDC UR4, c[0x0][0x218] ;  /* 0x0000860000047ab9 */ /* 0x000fe20000000800 */
[----:B------:R-:W-:Y:S01]  /*02f0*/  IMAD.MOV.U32 R14, RZ, RZ, RZ ;  /* 0x000000ffff0e7224 */ /* 0x000fe200078e00ff */
[----:B------:R-:W-:-:S10]  /*0300*/  MOV R10, UR4 ;  /* 0x00000004000a7c02 */ /* 0x000fd40008000f00 */
[----:B------:R-:W-:Y:S05]  /*0310*/  @!P0 BRA `(.L_x_1) ;  /* 0x0000000000248947 */ /* 0x000fea0003800000 */
[----:B------:R-:W-:-:S13]  /*0320*/  ISETP.NE.AND P0, PT, R0, 0x3, PT ;  /* 0x000000030000780c */ /* 0x000fda0003f05270 */
[----:B------:R-:W-:Y:S05]  /*0330*/  @P0 BRA `(.L_x_2) ;  /* 0x0000000000800947 */ /* 0x000fea0003800000 */
[----:B------:R-:W1:Y:S08]  /*0340*/  LDC.64 R4, c[0x0][0x330] ;  /* 0x0000cc00ff047b82 */ /* 0x000e700000000a00 */
[----:B------:R-:W2:Y:S01]  /*0350*/  LDC.64 R6, c[0x0][0x338] ;  /* 0x0000ce00ff067b82 */ /* 0x000ea20000000a00 */
[----:B-1----:R-:W-:-:S06]  /*0360*/  IMAD.WIDE R4, R100, 0x8, R4 ;  /* 0x0000000864047825 */ /* 0x002fcc00078e0204 */
[----:B------:R-:W4:Y:S01]  /*0370*/  LDG.E.64 R4, desc[UR14][R4.64] ;  /* 0x0000000e04047981 */ /* 0x000f22000c1e1b00 */
[----:B--2---:R-:W-:-:S06]  /*0380*/  IMAD.WIDE R6, R100, 0x8, R6 ;  /* 0x0000000864067825 */ /* 0x004fcc00078e0206 */
[----:B------:R-:W4:Y:S01]  /*0390*/  LDG.E.64 R6, desc[UR14][R6.64] ;  /* 0x0000000e06067981 */ /* 0x000f22000c1e1b00 */
[----:B------:R-:W-:Y:S05]  /*03a0*/  BRA `(.L_x_2) ;  /* 0x0000000000647947 */ /* 0x000fea0003800000 */
.L_x_1:
[----:B------:R-:W1:Y:S01]  /*03b0*/  LDC.64 R8, c[0x0][0x350] ;  /* 0x0000d400ff087b82 */ /* 0x000e620000000a00 */
[----:B------:R-:W-:-:S07]  /*03c0*/  SHF.R.S32.HI R0, RZ, 0x1f, R100 ;  /* 0x0000001fff007819 */ /* 0x000fce0000011464 */
[----:B------:R-:W2:Y:S08]  /*03d0*/  LDC.64 R2, c[0x0][0x358] ;  /* 0x0000d600ff027b82 */ /* 0x000eb00000000a00 */
[----:B------:R-:W3:Y:S08]  /*03e0*/  LDC.64 R4, c[0x0][0x330] ;  /* 0x0000cc00ff047b82 */ /* 0x000ef00000000a00 */
[----:B------:R-:W4:Y:S01]  /*03f0*/  LDC.64 R6, c[0x0][0x338] ;  /* 0x0000ce00ff067b82 */ /* 0x000f220000000a00 */
[----:B-1----:R-:W-:-:S02]  /*0400*/  IMAD R11, R0, R8, RZ ;  /* 0x00000008000b7224 */ /* 0x002fc400078e02ff */
[----:B------:R-:W-:-:S04]  /*0410*/  IMAD.WIDE.U32 R16, R100, R8, RZ ;  /* 0x0000000864107225 */ /* 0x000fc800078e00ff */
[----:B------:R-:W-:Y:S02]  /*0420*/  IMAD R9, R100, R9, R11 ;  /* 0x0000000964097224 */ /* 0x000fe400078e020b */
[-C--:B--2---:R-:W-:Y:S02]  /*0430*/  IMAD R0, R0, R2.reuse, RZ ;  /* 0x0000000200007224 */ /* 0x084fe400078e02ff */
[----:B------:R-:W-:Y:S01]  /*0440*/  IMAD.WIDE.U32 R12, R100, R2, RZ ;  /* 0x00000002640c7225 */ /* 0x000fe200078e00ff */
[----:B------:R-:W-:-:S03]  /*0450*/  IADD3 R9, R17, R9, RZ ;  /* 0x0000000911097210 */ /* 0x000fc60007ffe0ff */
[----:B------:R-:W-:Y:S01]  /*0460*/  IMAD R0, R100, R3, R0 ;  /* 0x0000000364007224 */ /* 0x000fe200078e0200 */
[----:B---3--:R-:W-:-:S04]  /*0470*/  LEA R4, P1, R16, R4, 0x3 ;  /* 0x0000000410047211 */ /* 0x008fc800078218ff */
[----:B------:R-:W-:Y:S02]  /*0480*/  IADD3 R0, R13, R0, RZ ;  /* 0x000000000d007210 */ /* 0x000fe40007ffe0ff */
[----:B------:R-:W-:Y:S02]  /*0490*/  LEA.HI.X R5, R16, R5, R9, 0x3, P1 ;  /* 0x0000000510057211 */ /* 0x000fe400008f1c09 */
[----:B----4-:R-:W-:-:S04]  /*04a0*/  LEA R6, P0, R12, R6, 0x3 ;  /* 0x000000060c067211 */ /* 0x010fc800078018ff */
[----:B------:R-:W-:Y:S01]  /*04b0*/  LEA.HI.X R7, R12, R7, R0, 0x3, P0 ;  /* 0x000000070c077211 */ /* 0x000fe200000f1c00 */
[----:B------:R-:W-:Y:S08]  /*04c0*/  BRA `(.L_x_2) ;  /* 0x00000000001c7947 */ /* 0x000ff00003800000 */
.L_x_0:
[----:B------:R-:W1:Y:S01]  /*04d0*/  LDC R0, c[0x0][0x224] ;  /* 0x00008900ff007b82 */ /* 0x000e620000000800 */
[----:B------:R-:W-:-:S07]  /*04e0*/  IADD3 R10, R100, 0x1, RZ ;  /* 0x00000001640a7810 */ /* 0x000fce0007ffe0ff */
[----:B------:R-:W2:Y:S01]  /*04f0*/  LDC R14, c[0x0][0x328] ;  /* 0x0000ca00ff0e7b82 */ /* 0x000ea20000000800 */
[C---:B-1----:R-:W-:Y:S01]  /*0500*/  ISETP.GE.AND P0, PT, R10.reuse, R0, PT ;  /* 0x000000000a00720c */ /* 0x042fe20003f06270 */
[-C--:B--2---:R-:W-:Y:S02]  /*0510*/  IMAD R10, R10, R14.reuse, RZ ;  /* 0x0000000e0a0a7224 */ /* 0x084fe400078e02ff */
[----:B------:R-:W-:-:S10]  /*0520*/  IMAD R14, R100, R14, RZ ;  /* 0x0000000e640e7224 */ /* 0x000fd400078e02ff */
[----:B------:R-:W1:Y:S02]  /*0530*/  @P0 LDC R10, c[0x0][0x218] ;  /* 0x00008600ff0a0b82 */ /* 0x000e640000000800 */
.L_x_2:
[----:B------:R-:W2:Y:S01]  /*0540*/  S2R R3, SR_TID.X ;  /* 0x0000000000037919 */ /* 0x000ea20000002100 */
[C-C-:B-1----:R-:W-:Y:S01]  /*0550*/  IMAD.IADD R0, R10.reuse, 0x1, -R14.reuse ;  /* 0x000000010a007824 */ /* 0x142fe200078e0a0e */
[----:B------:R-:W-:Y:S01]  /*0560*/  IADD3 R84, R10, 0xf, -R14 ;  /* 0x0000000f0a547810 */ /* 0x000fe20007ffe80e */
[----:B------:R-:W-:Y:S01]  /*0570*/  ULDC.64 UR10, c[0x0][0x240] ;  /* 0x00009000000a7ab9 */ /* 0x000fe20000000a00 */
[----:B------:R-:W-:Y:S01]  /*0580*/  ULDC.64 UR4, c[0x0][0x248] ;  /* 0x0000920000047ab9 */ /* 0x000fe20000000a00 */
[----:B------:R-:W-:Y:S01]  /*0590*/  ULDC.64 UR8, c[0x0][0x260] ;  /* 0x0000980000087ab9 */ /* 0x000fe20000000a00 */
[----:B------:R-:W-:Y:S01]  /*05a0*/  SHF.R.S32.HI R18, RZ, 0x1f, R0 ;  /* 0x0000001fff127819 */ /* 0x000fe20000011400 */
[----:B------:R-:W-:Y:S01]  /*05b0*/  UIADD3 UR6, UP0, UR10, -UR4, URZ ;  /* 0x800000040a067290 */ /* 0x000fe2000ff1e03f */
[----:B------:R-:W-:Y:S02]  /*05c0*/  LOP3.LUT R11, R84, 0xfffffff0, RZ, 0xc0, !PT ;  /* 0xfffffff0540b7812 */ /* 0x000fe400078ec0ff */
[----:B------:R-:W-:-:S02]  /*05d0*/  CS2R R54, SRZ ;  /* 0x0000000000367805 */ /* 0x000fc4000001ff00 */
[----:B------:R-:W-:Y:S01]  /*05e0*/  LEA.HI R18, R18, R0, RZ, 0x4 ;  /* 0x0000000012127211 */ /* 0x000fe200078f20ff */
[----:B------:R-:W-:Y:S01]  /*05f0*/  UIADD3.X UR7, UR11, ~UR5, URZ, UP0, !UPT ;  /* 0x800000050b077290 */ /* 0x000fe200087fe43f */
[----:B------:R-:W-:Y:S02]  /*0600*/  ISETP.NE.AND P4, PT, R11, 0x10, PT ;  /* 0x000000100b00780c */ /* 0x000fe40003f85270 */
[----:B------:R-:W-:Y:S02]  /*0610*/  CS2R R52, SRZ ;  /* 0x0000000000347805 */ /* 0x000fe4000001ff00 */
[----:B------:R-:W-:Y:S01]  /*0620*/  LOP3.LUT R18, R18, 0xfffffff0, RZ, 0xc0, !PT ;  /* 0xfffffff012127812 */ /* 0x000fe200078ec0ff */
[----:B------:R-:W-:Y:S01]  /*0630*/  ULDC.64 UR4, c[0x0][0x230] ;  /* 0x00008c0000047ab9 */ /* 0x000fe20000000a00 */
[----:B------:R-:W-:Y:S02]  /*0640*/  CS2R R50, SRZ ;  /* 0x0000000000327805 */ /* 0x000fe4000001ff00 */
[----:B------:R-:W-:-:S02]  /*0650*/  CS2R R48, SRZ ;  /* 0x0000000000307805 */ /* 0x000fc4000001ff00 */
[----:B------:R-:W-:Y:S01]  /*0660*/  CS2R R58, SRZ ;  /* 0x00000000003a7805 */ /* 0x000fe2000001ff00 */
[----:B------:R-:W-:Y:S01]  /*0670*/  IMAD.IADD R18, R0, 0x1, -R18 ;  /* 0x0000000100127824 */ /* 0x000fe200078e0a12 */
[----:B------:R-:W-:Y:S01]  /*0680*/  CS2R R56, SRZ ;  /* 0x0000000000387805 */ /* 0x000fe2000001ff00 */
[----:B------:R-:W-:Y:S01]  /*0690*/  VIADD R0, R84, 0xf ;  /* 0x0000000f54007836 */ /* 0x000fe20000000000 */
[----:B------:R-:W-:Y:S02]  /*06a0*/  CS2R R46, SRZ ;  /* 0x00000000002e7805 */ /* 0x000fe4000001ff00 */
[----:B------:R-:W-:Y:S02]  /*06b0*/  CS2R R44, SRZ ;  /* 0x00000000002c7805 */ /* 0x000fe4000001ff00 */
[----:B------:R-:W-:Y:S02]  /*06c0*/  ISETP.NE.AND P0, PT, R18, RZ, PT ;  /* 0x000000ff1200720c */ /* 0x000fe40003f05270 */
[----:B------:R-:W-:-:S02]  /*06d0*/  CS2R R62, SRZ ;  /* 0x00000000003e7805 */ /* 0x000fc4000001ff00 */
[----:B------:R-:W-:Y:S02]  /*06e0*/  ISETP.GE.U32.AND P6, PT, R0, 0x1f, PT ;  /* 0x0000001f0000780c */ /* 0x000fe40003fc6070 */
[----:B------:R-:W-:Y:S02]  /*06f0*/  CS2R R60, SRZ ;  /* 0x00000000003c7805 */ /* 0x000fe4000001ff00 */
[----:B------:R-:W-:Y:S02]  /*0700*/  SEL R18, R18, 0x10, P0 ;  /* 0x0000001012127807 */ /* 0x000fe40000000000 */
[----:B------:R-:W-:Y:S02]  /*0710*/  CS2R R42, SRZ ;  /* 0x00000000002a7805 */ /* 0x000fe4000001ff00 */
[----:B------:R-:W-:Y:S02]  /*0720*/  CS2R R40, SRZ ;  /* 0x0000000000287805 */ /* 0x000fe4000001ff00 */
[----:B------:R-:W-:-:S02]  /*0730*/  CS2R R30, SRZ ;  /* 0x00000000001e7805 */ /* 0x000fc4000001ff00 */
[----:B--2---:R-:W-:Y:S01]  /*0740*/  SHF.R.S32.HI R106, RZ, 0x1f, R3 ;  /* 0x0000001fff6a7819 */ /* 0x004fe20000011403 */
[----:B------:R-:W-:Y:S01]  /*0750*/  IMAD.WIDE.U32 R16, R18, UR4, RZ ;  /* 0x0000000412107c25 */ /* 0x000fe2000f8e00ff */
[----:B------:R-:W-:Y:S02]  /*0760*/  SHF.R.S32.HI R0, RZ, 0x1f, R18 ;  /* 0x0000001fff007819 */ /* 0x000fe40000011412 */
[----:B------:R-:W-:Y:S02]  /*0770*/  CS2R R66, SRZ ;  /* 0x0000000000427805 */ /* 0x000fe4000001ff00 */
[----:B------:R-:W-:Y:S02]  /*0780*/  LEA.HI R105, R106, R3, RZ, 0x5 ;  /* 0x000000036a697211 */ /* 0x000fe400078f28ff */
[----:B------:R-:W-:Y:S02]  /*0790*/  CS2R R64, SRZ ;  /* 0x0000000000407805 */ /* 0x000fe4000001ff00 */
[----:B------:R-:W-:Y:S01]  /*07a0*/  VIADDMNMX R2, R14, R18, R10, PT ;  /* 0x000000120e027246 */ /* 0x000fe2000380010a */
[----:B------:R-:W-:Y:S01]  /*07b0*/  IMAD R10, R0, UR4, RZ ;  /* 0x00000004000a7c24 */ /* 0x000fe2000f8e02ff */
[----:B------:R-:W-:-:S02]  /*07c0*/  LOP3.LUT R104, R105, 0xffffffe0, RZ, 0xc0, !PT ;  /* 0xffffffe069687812 */ /* 0x000fc400078ec0ff */
[----:B------:R-:W-:Y:S02]  /*07d0*/  CS2R R38, SRZ ;  /* 0x0000000000267805 */ /* 0x000fe4000001ff00 */
[----:B------:R-:W-:Y:S01]  /*07e0*/  SHF.R.S32.HI R105, RZ, 0x5, R105 ;  /* 0x00000005ff697819 */ /* 0x000fe20000011469 */
[----:B------:R-:W-:Y:S01]  /*07f0*/  IMAD R10, R18, UR5, R10 ;  /* 0x00000005120a7c24 */ /* 0x000fe2000f8e020a */
[----:B------:R-:W-:Y:S01]  /*0800*/  LEA R86, P0, R16, UR6, 0x3 ;  /* 0x0000000610567c11 */ /* 0x000fe2000f8018ff */
[----:B------:R-:W-:Y:S01]  /*0810*/  IMAD.IADD R104, R3, 0x1, -R104 ;  /* 0x0000000103687824 */ /* 0x000fe200078e0a68 */
[----:B------:R-:W-:Y:S01]  /*0820*/  CS2R R36, SRZ ;  /* 0x0000000000247805 */ /* 0x000fe2000001ff00 */
[----:B------:R-:W-:Y:S01]  /*0830*/  IMAD.SHL.U32 R23, R105, 0x2, RZ ;  /* 0x0000000269177824 */ /* 0x000fe200078e00ff */
[----:B------:R-:W-:Y:S01]  /*0840*/  CS2R R34, SRZ ;  /* 0x0000000000227805 */ /* 0x000fe2000001ff00 */
[----:B------:R-:W-:Y:S01]  /*0850*/  IMAD.IADD R10, R17, 0x1, R10 ;  /* 0x00000001110a7824 */ /* 0x000fe200078e020a */
[----:B------:R-:W-:-:S02]  /*0860*/  SHF.R.S32.HI R22, RZ, 0x1f, R104 ;  /* 0x0000001fff167819 */ /* 0x000fc40000011468 */
[----:B------:R-:W-:Y:S02]  /*0870*/  CS2R R32, SRZ ;  /* 0x0000000000207805 */ /* 0x000fe4000001ff00 */
[----:B------:R-:W-:Y:S02]  /*0880*/  LOP3.LUT R103, R3, 0x1f, RZ, 0xc0, !PT ;  /* 0x0000001f03677812 */ /* 0x000fe400078ec0ff */
[----:B------:R-:W-:-:S04]  /*0890*/  LEA.HI R22, R22, R104, RZ, 0x4 ;  /* 0x0000006816167211 */ /* 0x000fc800078f20ff */
[C---:B------:R-:W-:Y:S02]  /*08a0*/  LEA.HI.SX32 R23, R22.reuse, R23, 0x1c ;  /* 0x0000001716177211 */ /* 0x040fe400078fe2ff */
[----:B------:R-:W-:-:S03]  /*08b0*/  LOP3.LUT R22, R22, 0xfffffff0, RZ, 0xc0, !PT ;  /* 0xfffffff016167812 */ /* 0x000fc600078ec0ff */
[----:B------:R-:W-:Y:S02]  /*08c0*/  IMAD.IADD R14, R23, 0x1, R14 ;  /* 0x00000001170e7824 */ /* 0x000fe400078e020e */
[----:B------:R-:W-:-:S03]  /*08d0*/  IMAD.IADD R22, R104, 0x1, -R22 ;  /* 0x0000000168167824 */ /* 0x000fc600078e0a16 */
[----:B------:R-:W-:Y:S01]  /*08e0*/  SHF.R.S32.HI R9, RZ, 0x1f, R14 ;  /* 0x0000001fff097819 */ /* 0x000fe2000001140e */
[----:B------:R-:W-:Y:S01]  /*08f0*/  VIADD R12, R22, UR12 ;  /* 0x0000000c160c7c36 */ /* 0x000fe20008000000 */
[----:B------:R-:W-:Y:S01]  /*0900*/  BAR.SYNC.DEFER_BLOCKING 0x0 ;  /* 0x0000000000007b1d */ /* 0x000fe20000010000 */
[----:B------:R-:W-:Y:S02]  /*0910*/  ISETP.GE.AND P5, PT, R14, R2, PT ;  /* 0x000000020e00720c */ /* 0x000fe40003fa6270 */
[----:B------:R-:W-:Y:S01]  /*0920*/  IMAD R8, R9, UR4, RZ ;  /* 0x0000000409087c24 */ /* 0x000fe2000f8e02ff */
[----:B------:R-:W-:Y:S02]  /*0930*/  SHF.R.S32.HI R13, RZ, 0x1f, R12 ;  /* 0x0000001fff0d7819 */ /* 0x000fe4000001140c */
[----:B------:R-:W-:Y:S01]  /*0940*/  LEA.HI.X R2, R16, UR7, R10, 0x3, P0 ;  /* 0x0000000710027c11 */ /* 0x000fe200080f1c0a */
[----:B------:R-:W-:Y:S01]  /*0950*/  ULDC.64 UR6, c[0x0][0x250] ;  /* 0x0000940000067ab9 */ /* 0x000fe20000000a00 */
[----:B------:R-:W-:Y:S01]  /*0960*/  IMAD R8, R14, UR5, R8 ;  /* 0x000000050e087c24 */ /* 0x000fe2000f8e0208 */
[----:B------:R-:W-:Y:S01]  /*0970*/  SHF.R.S32.HI R21, RZ, 0x1f, R22 ;  /* 0x0000001fff157819 */ /* 0x000fe20000011416 */
[----:B------:R-:W-:-:S02]  /*0980*/  IMAD R0, R0, UR6, RZ ;  /* 0x0000000600007c24 */ /* 0x000fc4000f8e02ff */
[----:B------:R-:W-:Y:S01]  /*0990*/  IMAD.WIDE.U32 R16, R14, UR4, R12 ;  /* 0x000000040e107c25 */ /* 0x000fe2000f8e000c */
[----:B------:R-:W-:Y:S01]  /*09a0*/  ULDC.64 UR4, c[0x0][0x268] ;  /* 0x00009a0000047ab9 */ /* 0x000fe20000000a00 */
[----:B------:R-:W-:Y:S01]  /*09b0*/  LEA.HI R21, R21, R22, RZ, 0x3 ;  /* 0x0000001615157211 */ /* 0x000fe200078f18ff */
[----:B------:R-:W-:Y:S01]  /*09c0*/  UIADD3 UR4, UP0, UR8, -UR4, URZ ;  /* 0x8000000408047290 */ /* 0x000fe2000ff1e03f */
[----:B------:R-:W-:Y:S01]  /*09d0*/  IMAD.IADD R10, R108, 0x1, R22 ;  /* 0x000000016c0a7824 */ /* 0x000fe200078e0216 */
[----:B----4-:R-:W-:Y:S01]  /*09e0*/  LEA R4, P2, R16, R4, 0x3 ;  /* 0x0000000410047211 */ /* 0x010fe200078418ff */
[C---:B------:R-:W-:Y:S01]  /*09f0*/  IMAD R0, R18.reuse, UR7, R0 ;  /* 0x0000000712007c24 */ /* 0x040fe2000f8e0200 */
[----:B------:R-:W-:Y:S01]  /*0a00*/  UIADD3.X UR5, UR9, ~UR5, URZ, UP0, !UPT ;  /* 0x8000000509057290 */ /* 0x000fe200087fe43f */
[----:B------:R-:W-:Y:S01]  /*0a10*/  IMAD.WIDE.U32 R18, R18, UR6, RZ ;  /* 0x0000000612127c25 */ /* 0x000fe2000f8e00ff */
[----:B------:R-:W-:Y:S02]  /*0a20*/  SHF.R.S32.HI R11, RZ, 0x1f, R10 ;  /* 0x0000001fff0b7819 */ /* 0x000fe4000001140a */
[----:B------:R-:W-:Y:S01]  /*0a30*/  SHF.R.S32.HI R21, RZ, 0x3, R21 ;  /* 0x00000003ff157819 */ /* 0x000fe20000011415 */
[----:B------:R-:W-:Y:S01]  /*0a40*/  IMAD R9, R9, UR6, RZ ;  /* 0x0000000609097c24 */ /* 0x000fe2000f8e02ff */
[----:B------:R-:W-:Y:S01]  /*0a50*/  LEA R88, P0, R18, UR4, 0x3 ;  /* 0x0000000412587c11 */ /* 0x000fe2000f8018ff */
[----:B------:R-:W-:-:S02]  /*0a60*/  IMAD.IADD R0, R19, 0x1, R0 ;  /* 0x0000000113007824 */ /* 0x000fc400078e0200 */
[C---:B------:R-:W-:Y:S02]  /*0a70*/  IMAD R9, R14.reuse, UR7, R9 ;  /* 0x000000070e097c24 */ /* 0x040fe4000f8e0209 */
[----:B------:R-:W-:Y:S01]  /*0a80*/  IMAD.WIDE.U32 R14, R14, UR6, R10 ;  /* 0x000000060e0e7c25 */ /* 0x000fe2000f8e000a */
[----:B------:R-:W-:Y:S01]  /*0a90*/  LEA.HI.X R0, R18, UR5, R0, 0x3, P0 ;  /* 0x0000000512007c11 */ /* 0x000fe200080f1c00 */
[----:B------:R-:W-:Y:S01]  /*0aa0*/  ULDC.64 UR4, c[0x0][0x210] ;  /* 0x0000840000047ab9 */ /* 0x000fe20000000a00 */
[----:B------:R-:W1:Y:S01]  /*0ab0*/  S2UR UR6, SR_CgaCtaId ;  /* 0x00000000000679c3 */ /* 0x000e620000008800 */
[----:B------:R-:W-:Y:S01]  /*0ac0*/  IMAD.IADD R8, R17, 0x1, R8 ;  /* 0x0000000111087824 */ /* 0x000fe200078e0208 */
[----:B------:R-:W-:Y:S01]  /*0ad0*/  LEA R6, P1, R14, R6, 0x3 ;  /* 0x000000060e067211 */ /* 0x000fe200078218ff */
[----:B------:R-:W-:Y:S01]  /*0ae0*/  IMAD.IADD R9, R15, 0x1, R9 ;  /* 0x000000010f097824 */ /* 0x000fe200078e0209 */
[C---:B------:R-:W-:Y:S01]  /*0af0*/  ISETP.LT.AND P0, PT, R12.reuse, UR4, !P5 ;  /* 0x000000040c007c0c */ /* 0x040fe2000ef01270 */
[----:B------:R-:W-:Y:S01]  /*0b00*/  VIADD R19, R12, 0x10 ;  /* 0x000000100c137836 */ /* 0x000fe20000000000 */
[----:B------:R-:W-:Y:S01]  /*0b10*/  LEA.HI.X R5, R16, R5, R8, 0x3, P2 ;  /* 0x0000000510057211 */ /* 0x000fe200010f1c08 */
[C---:B------:R-:W-:Y:S01]  /*0b20*/  VIADD R18, R12.reuse, 0x20 ;  /* 0x000000200c127836 */ /* 0x040fe20000000000 */
[----:B------:R-:W-:Y:S01]  /*0b30*/  SHF.R.S32.HI R8, RZ, 0x1f, R23 ;  /* 0x0000001fff087819 */ /* 0x000fe20000011417 */
[----:B------:R-:W-:Y:S01]  /*0b40*/  VIADD R17, R12, 0x30 ;  /* 0x000000300c117836 */ /* 0x000fe20000000000 */
[----:B------:R-:W-:Y:S01]  /*0b50*/  LEA.HI.X R7, R14, R7, R9, 0x3, P1 ;  /* 0x000000070e077211 */ /* 0x000fe200008f1c09 */
[C---:B------:R-:W-:Y:S01]  /*0b60*/  VIADD R15, R12.reuse, 0x50 ;  /* 0x000000500c0f7836 */ /* 0x040fe20000000000 */
[----:B------:R-:W-:Y:S01]  /*0b70*/  ISETP.LT.AND P1, PT, R19, UR4, !P5 ;  /* 0x0000000413007c0c */ /* 0x000fe2000ef21270 */
[----:B------:R-:W-:Y:S01]  /*0b80*/  VIADD R14, R12, 0x60 ;  /* 0x000000600c0e7836 */ /* 0x000fe20000000000 */
[----:B------:R-:W-:Y:S01]  /*0b90*/  ISETP.LT.AND P2, PT, R18, UR4, !P5 ;  /* 0x0000000412007c0c */ /* 0x000fe2000ef41270 */
[----:B------:R-:W-:Y:S01]  /*0ba0*/  VIADD R16, R12, 0x40 ;  /* 0x000000400c107836 */ /* 0x000fe20000000000 */
[----:B------:R-:W-:Y:S01]  /*0bb0*/  ISETP.LT.AND P3, PT, R17, UR4, !P5 ;  /* 0x0000000411007c0c */ /* 0x000fe2000ef61270 */
[C---:B------:R-:W-:Y:S01]  /*0bc0*/  VIADD R25, R10.reuse, 0x20 ;  /* 0x000000200a197836 */ /* 0x040fe20000000000 */
[----:B------:R-:W-:Y:S01]  /*0bd0*/  SEL R13, RZ, 0x1, !P0 ;  /* 0x00000001ff0d7807 */ /* 0x000fe20004000000 */
[----:B------:R-:W-:Y:S01]  /*0be0*/  VIADD R24, R10, 0x30 ;  /* 0x000000300a187836 */ /* 0x000fe20000000000 */
[----:B------:R-:W-:-:S02]  /*0bf0*/  LEA.HI R9, R8, R23, RZ, 0x2 ;  /* 0x0000001708097211 */ /* 0x000fc400078f10ff */
[C---:B------:R-:W-:Y:S01]  /*0c00*/  LOP3.LUT R8, R22.reuse, 0x6, RZ, 0xc0, !PT ;  /* 0x0000000616087812 */ /* 0x040fe200078ec0ff */
[----:B------:R-:W-:Y:S01]  /*0c10*/  IMAD.SHL.U32 R22, R22, 0x4, RZ ;  /* 0x0000000416167824 */ /* 0x000fe200078e00ff */
[----:B------:R-:W-:Y:S02]  /*0c20*/  P2R R13, PR, R13, 0xf ;  /* 0x0000000f0d0d7803 */ /* 0x000fe40000000000 */
[----:B------:R-:W-:Y:S02]  /*0c30*/  ISETP.GE.AND P0, PT, R12, UR4, PT ;  /* 0x000000040c007c0c */ /* 0x000fe4000bf06270 */
[----:B------:R-:W-:Y:S02]  /*0c40*/  LOP3.LUT R9, R9, 0xfffffffc, RZ, 0xc0, !PT ;  /* 0xfffffffc09097812 */ /* 0x000fe400078ec0ff */
[----:B------:R-:W-:Y:S02]  /*0c50*/  SHF.R.U32.HI R8, RZ, 0x1, R8 ;  /* 0x00000001ff087819 */ /* 0x000fe40000011608 */
[----:B------:R-:W-:Y:S01]  /*0c60*/  SEL R20, RZ, 0x1, P0 ;  /* 0x00000001ff147807 */ /* 0x000fe20000000000 */
[----:B------:R-:W-:Y:S01]  /*0c70*/  IMAD.IADD R23, R23, 0x1, -R9 ;  /* 0x0000000117177824 */ /* 0x000fe200078e0a09 */
[----:B------:R-:W-:-:S02]  /*0c80*/  ISETP.LT.AND P0, PT, R15, UR4, !P5 ;  /* 0x000000040f007c0c */ /* 0x000fc4000ef01270 */
[----:B------:R-:W-:Y:S02]  /*0c90*/  ISETP.GE.AND P2, PT, R10, UR5, PT ;  /* 0x000000050a007c0c */ /* 0x000fe4000bf46270 */
[----:B------:R-:W-:Y:S02]  /*0ca0*/  LOP3.LUT R22, R8, 0x4, R22, 0xf8, !PT ;  /* 0x0000000408167812 */ /* 0x000fe400078ef816 */
[----:B------:R-:W-:Y:S01]  /*0cb0*/  LOP3.LUT R8, R9, R8, RZ, 0xfc, !PT ;  /* 0x0000000809087212 */ /* 0x000fe200078efcff */
[----:B------:R-:W-:Y:S01]  /*0cc0*/  VIADD R9, R12, 0x70 ;  /* 0x000000700c097836 */ /* 0x000fe20000000000 */
[----:B------:R-:W-:Y:S02]  /*0cd0*/  SEL R28, RZ, 0x200, !P0 ;  /* 0x00000200ff1c7807 */ /* 0x000fe40004000000 */
[----:B------:R-:W-:Y:S02]  /*0ce0*/  SEL R12, RZ, 0x1, P2 ;  /* 0x00000001ff0c7807 */ /* 0x000fe40001000000 */
[----:B------:R-:W-:-:S02]  /*0cf0*/  ISETP.GE.AND P0, PT, R19, UR4, PT ;  /* 0x0000000413007c0c */ /* 0x000fc4000bf06270 */
[----:B------:R-:W-:Y:S02]  /*0d00*/  ISETP.LT.AND P2, PT, R14, UR4, !P5 ;  /* 0x000000040e007c0c */ /* 0x000fe4000ef41270 */
[----:B------:R-:W-:Y:S02]  /*0d10*/  SEL R19, RZ, 0xffffffff, P0 ;  /* 0xffffffffff137807 */ /* 0x000fe40000000000 */
[C---:B------:R-:W-:Y:S02]  /*0d20*/  ISETP.LT.AND P1, PT, R16.reuse, UR4, !P5 ;  /* 0x0000000410007c0c */ /* 0x040fe4000ef21270 */
[----:B------:R-:W-:Y:S01]  /*0d30*/  SEL R27, RZ, 0x400, !P2 ;  /* 0x00000400ff1b7807 */ /* 0x000fe20005000000 */
[----:B------:R-:W-:Y:S01]  /*0d40*/  IMAD.SHL.U32 R19, R19, 0x2, RZ ;  /* 0x0000000213137824 */ /* 0x000fe200078e00ff */
[----:B------:R-:W-:Y:S02]  /*0d50*/  ISETP.GE.AND P0, PT, R16, UR4, PT ;  /* 0x0000000410007c0c */ /* 0x000fe4000bf06270 */
[----:B------:R-:W-:-:S02]  /*0d60*/  ISETP.GE.AND P2, PT, R18, UR4, PT ;  /* 0x0000000412007c0c */ /* 0x000fc4000bf46270 */
[----:B------:R-:W-:Y:S02]  /*0d70*/  SEL R11, RZ, 0x100, !P1 ;  /* 0x00000100ff0b7807 */ /* 0x000fe40004800000 */
[----:B------:R-:W-:Y:S02]  /*0d80*/  SEL R16, RZ, 0x100, P0 ;  /* 0x00000100ff107807 */ /* 0x000fe40000000000 */
[C---:B------:R-:W-:Y:S02]  /*0d90*/  ISETP.LT.AND P1, PT, R9.reuse, UR4, !P5 ;  /* 0x0000000409007c0c */ /* 0x040fe4000ef21270 */
[----:B------:R-:W-:Y:S02]  /*0da0*/  SEL R18, RZ, 0x4, P2 ;  /* 0x00000004ff127807 */ /* 0x000fe40001000000 */
[----:B------:R-:W-:Y:S01]  /*0db0*/  ISETP.GE.AND P0, PT, R9, UR4, PT ;  /* 0x0000000409007c0c */ /* 0x000fe2000bf06270 */
[----:B------:R-:W-:Y:S01]  /*0dc0*/  VIADD R9, R10, 0x10 ;  /* 0x000000100a097836 */ /* 0x000fe20000000000 */
[----:B------:R-:W-:-:S02]  /*0dd0*/  ISETP.GE.AND P2, PT, R15, UR4, PT ;  /* 0x000000040f007c0c */ /* 0x000fc4000bf46270 */
[----:B------:R-:W-:Y:S02]  /*0de0*/  SEL R26, RZ, 0x800, !P1 ;  /* 0x00000800ff1a7807 */ /* 0x000fe40004800000 */
[----:B------:R-:W-:Y:S02]  /*0df0*/  SEL R15, RZ, 0x200, P2 ;  /* 0x00000200ff0f7807 */ /* 0x000fe40001000000 */
[----:B------:R-:W-:Y:S02]  /*0e00*/  ISETP.GE.AND P2, PT, R9, UR5, PT ;  /* 0x0000000509007c0c */ /* 0x000fe4000bf46270 */
[----:B------:R-:W-:Y:S02]  /*0e10*/  ISETP.GE.AND P1, PT, R17, UR4, PT ;  /* 0x0000000411007c0c */ /* 0x000fe4000bf26270 */
[----:B------:R-:W-:Y:S02]  /*0e20*/  LOP3.LUT R28, R28, R11, R13, 0xfe, !PT ;  /* 0x0000000b1c1c7212 */ /* 0x000fe400078efe0d */
[----:B------:R-:W-:-:S02]  /*0e30*/  SEL R11, RZ, 0xffffffff, P2 ;  /* 0xffffffffff0b7807 */ /* 0x000fc40001000000 */
[----:B------:R-:W-:Y:S02]  /*0e40*/  SEL R17, RZ, 0x8, P1 ;  /* 0x00000008ff117807 */ /* 0x000fe40000800000 */
[----:B------:R-:W-:Y:S01]  /*0e50*/  ISETP.GE.AND P1, PT, R14, UR4, PT ;  /* 0x000000040e007c0c */ /* 0x000fe2000bf26270 */
[----:B------:R-:W-:Y:S01]  /*0e60*/  IMAD.SHL.U32 R11, R11, 0x2, RZ ;  /* 0x000000020b0b7824 */ /* 0x000fe200078e00ff */
[----:B------:R-:W-:Y:S01]  /*0e70*/  LOP3.LUT R26, R26, R27, R28, 0xfe, !PT ;  /* 0x0000001b1a1a7212 */ /* 0x000fe200078efe1c */
[----:B------:R-:W-:Y:S01]  /*0e80*/  UMOV UR4, 0x400 ;  /* 0x0000040000047882 */ /* 0x000fe20000000000 */
[----:B------:R-:W-:Y:S01]  /*0e90*/  SEL R14, RZ, 0x400, P1 ;  /* 0x00000400ff0e7807 */ /* 0x000fe20000800000 */
[----:B-1----:R-:W-:Y:S01]  /*0ea0*/  ULEA UR6, UR6, UR4, 0x18 ;  /* 0x0000000406067291 */ /* 0x002fe2000f8ec03f */
[----:B------:R-:W-:Y:S02]  /*0eb0*/  SEL R26, R26, RZ, P6 ;  /* 0x000000ff1a1a7207 */ /* 0x000fe40003000000 */
[----:B------:R-:W-:-:S02]  /*0ec0*/  CS2R R28, SRZ ;  /* 0x00000000001c7805 */ /* 0x000fc4000001ff00 */
[----:B------:R-:W-:Y:S02]  /*0ed0*/  ISETP.GE.AND P1, PT, R25, UR5, PT ;  /* 0x0000000519007c0c */ /* 0x000fe4000bf26270 */
[----:B------:R-:W-:Y:S02]  /*0ee0*/  LOP3.LUT R19, R19, 0x2, R20, 0xe2, !PT ;  /* 0x0000000213137812 */ /* 0x000fe400078ee214 */
[----:B------:R-:W-:Y:S01]  /*0ef0*/  LOP3.LUT R22, R22, 0x1, R23, 0x78, !PT ;  /* 0x0000000116167812 */ /* 0x000fe200078e7817 */
[----:B------:R-:W-:Y:S01]  /*0f00*/  IMAD.SHL.U32 R23, R23, 0x2, RZ ;  /* 0x0000000217177824 */ /* 0x000fe200078e00ff */
[----:B------:R-:W-:Y:S02]  /*0f10*/  SEL R13, RZ, 0x800, P0 ;  /* 0x00000800ff0d7807 */ /* 0x000fe40000000000 */
[----:B------:R-:W-:Y:S01]  /*0f20*/  ISETP.GE.AND P2, PT, R24, UR5, PT ;  /* 0x0000000518007c0c */ /* 0x000fe2000bf46270 */
[----:B------:R-:W-:Y:S01]  /*0f30*/  IMAD R21, R22, 0x2, R21 ;  /* 0x0000000216157824 */ /* 0x000fe200078e0215 */
[----:B------:R-:W-:-:S02]  /*0f40*/  ISETP.LT.AND P0, PT, R10, UR5, !P5 ;  /* 0x000000050a007c0c */ /* 0x000fc4000ef01270 */
[----:B------:R-:W-:Y:S01]  /*0f50*/  LOP3.LUT R11, R11, 0x2, R12, 0xe2, !PT ;  /* 0x000000020b0b7812 */ /* 0x000fe200078ee20c */
[----:B------:R-:W-:Y:S01]  /*0f60*/  IMAD.SHL.U32 R12, R26, 0x8, RZ ;  /* 0x000000081a0c7824 */ /* 0x000fe200078e00ff */
[----:B------:R-:W-:Y:S02]  /*0f70*/  SEL R10, RZ, 0x4, P1 ;  /* 0x00000004ff0a7807 */ /* 0x000fe40000800000 */
[----:B------:R-:W-:Y:S02]  /*0f80*/  LOP3.LUT R17, R17, R18, R19, 0xfe, !PT ;  /* 0x0000001211117212 */ /* 0x000fe400078efe13 */
[----:B------:R-:W-:Y:S02]  /*0f90*/  CS2R R18, SRZ ;  /* 0x0000000000127805 */ /* 0x000fe4000001ff00 */
[----:B------:R-:W-:Y:S02]  /*0fa0*/  ISETP.LT.AND P1, PT, R9, UR5, !P5 ;  /* 0x0000000509007c0c */ /* 0x000fe4000ef21270 */
[----:B------:R-:W-:-:S02]  /*0fb0*/  SEL R9, RZ, 0x8, P2 ;  /* 0x00000008ff097807 */ /* 0x000fc40001000000 */
[----:B------:R-:W-:Y:S02]  /*0fc0*/  ISETP.LT.AND P2, PT, R25, UR5, !P5 ;  /* 0x0000000519007c0c */ /* 0x000fe4000ef41270 */
[----:B------:R-:W-:Y:S02]  /*0fd0*/  ISETP.LT.AND P3, PT, R24, UR5, !P5 ;  /* 0x0000000518007c0c */ /* 0x000fe4000ef61270 */
[----:B------:R-:W-:Y:S02]  /*0fe0*/  CS2R R24, SRZ ;  /* 0x0000000000187805 */ /* 0x000fe4000001ff00 */
[----:B------:R-:W-:Y:S02]  /*0ff0*/  LOP3.LUT R15, R15, R16, R17, 0xfe, !PT ;  /* 0x000000100f0f7212 */ /* 0x000fe400078efe11 */
[----:B------:R-:W-:Y:S02]  /*1000*/  SEL R16, RZ, 0x1, !P0 ;  /* 0x00000001ff107807 */ /* 0x000fe40004000000 */
[----:B------:R-:W-:Y:S01]  /*1010*/  LOP3.LUT P5, RZ, R12, 0x8, RZ, 0xc0, !PT ;  /* 0x000000080cff7812 */ /* 0x000fe200078ac0ff */
[C---:B------:R-:W-:Y:S01]  /*1020*/  IMAD.SHL.U32 R12, R26.reuse, 0x4, RZ ;  /* 0x000000041a0c7824 */ /* 0x040fe200078e00ff */
[----:B------:R-:W-:Y:S01]  /*1030*/  LOP3.LUT R9, R9, R10, R11, 0xfe, !PT ;  /* 0x0000000a09097212 */ /* 0x000fe200078efe0b */
[----:B------:R-:W-:Y:S01]  /*1040*/  IMAD.SHL.U32 R11, R26, 0x2, RZ ;  /* 0x000000021a0b7824 */ /* 0x000fe200078e00ff */
[----:B------:R-:W-:-:S02]  /*1050*/  LOP3.LUT R21, R21, 0x4, R23, 0x78, !PT ;  /* 0x0000000415157812 */ /* 0x000fc400078e7817 */
[----:B------:R-:W-:Y:S02]  /*1060*/  CS2R R22, SRZ ;  /* 0x0000000000167805 */ /* 0x000fe4000001ff00 */
[----:B------:R-:W-:Y:S02]  /*1070*/  P2R R16, PR, R16, 0xf ;  /* 0x0000000f10107803 */ /* 0x000fe40000000000 */
[----:B------:R-:W-:Y:S01]  /*1080*/  IADD3 R86, P0, R86, R4, RZ ;  /* 0x0000000456567210 */ /* 0x000fe20007f1e0ff */
[----:B------:R-:W-:Y:S01]  /*1090*/  IMAD R21, R8, 0x80, R21 ;  /* 0x0000008008157824 */ /* 0x000fe200078e0215 */
[----:B------:R-:W-:Y:S02]  /*10a0*/  LOP3.LUT P2, RZ, R12, 0x8, RZ, 0xc0, !PT ;  /* 0x000000080cff7812 */ /* 0x000fe4000784c0ff */
[----:B------:R-:W-:Y:S01]  /*10b0*/  LOP3.LUT P1, RZ, R11, 0x8, RZ, 0xc0, !PT ;  /* 0x000000080bff7812 */ /* 0x000fe2000782c0ff */
[----:B------:R-:W-:Y:S01]  /*10c0*/  IMAD.X R87, R2, 0x1, R5, P0 ;  /* 0x0000000102577824 */ /* 0x000fe200000e0605 */
[----:B------:R-:W-:Y:S01]  /*10d0*/  LOP3.LUT R10, R26, 0x100, RZ, 0xc0, !PT ;  /* 0x000001001a0a7812 */ /* 0x000fe200078ec0ff */
[----:B------:R-:W-:Y:S01]  /*10e0*/  IMAD R101, R8, -0x40, R21 ;  /* 0xffffffc008657824 */ /* 0x000fe200078e0215 */
[----:B------:R-:W-:-:S02]  /*10f0*/  LOP3.LUT R2, R26, 0x200, RZ, 0xc0, !PT ;  /* 0x000002001a027812 */ /* 0x000fc400078ec0ff */
[C---:B------:R-:W-:Y:S02]  /*1100*/  LOP3.LUT R8, R26.reuse, 0x400, RZ, 0xc0, !PT ;  /* 0x000004001a087812 */ /* 0x040fe400078ec0ff */
[C---:B------:R-:W-:Y:S02]  /*1110*/  LOP3.LUT P3, RZ, R26.reuse, 0x8, RZ, 0xc0, !PT ;  /* 0x000000081aff7812 */ /* 0x040fe4000786c0ff */
[----:B------:R-:W-:Y:S02]  /*1120*/  LEA R102, R21, UR6, 0x3 ;  /* 0x0000000615667c11 */ /* 0x000fe4000f8e18ff */
[----:B------:R-:W-:Y:S02]  /*1130*/  CS2R R20, SRZ ;  /* 0x0000000000147805 */ /* 0x000fe4000001ff00 */
[----:B------:R-:W-:Y:S02]  /*1140*/  LOP3.LUT R26, R26, 0x800, RZ, 0xc0, !PT ;  /* 0x000008001a1a7812 */ /* 0x000fe400078ec0ff */
[----:B------:R-:W-:Y:S01]  /*1150*/  SHF.R.U32.HI R10, RZ, 0x5, R10 ;  /* 0x00000005ff0a7819 */ /* 0x000fe2000001160a */
[----:B------:R-:W-:Y:S01]  /*1160*/  @!PT LDS RZ, [RZ] ;  /* 0x00000000fffff984 */ /* 0x000fe20000000800 */
[----:B------:R-:W-:Y:S01]  /*1170*/  @!PT LDS RZ, [RZ] ;  /* 0x00000000fffff984 */ /* 0x000fe20000000800 */
[----:B------:R-:W-:Y:S01]  /*1180*/  @!PT LDS RZ, [RZ] ;  /* 0x00000000fffff984 */ /* 0x000fe20000000800 */
[----:B------:R-:W-:Y:S01]  /*1190*/  LDGSTS.E.LTC128B.64 [R102], desc[UR14][R4.64], P5 ;  /* 0x0000000004667fae */ /* 0x000fe2000a921b4e */
[----:B------:R-:W-:-:S02]  /*11a0*/  SHF.R.U32.HI R2, RZ, 0x6, R2 ;  /* 0x00000006ff027819 */ /* 0x000fc40000011602 */
[----:B------:R-:W-:Y:S01]  /*11b0*/  SEL R16, R16, RZ, P6 ;  /* 0x000000ff10107207 */ /* 0x000fe20003000000 */
[----:B------:R-:W-:Y:S01]  /*11c0*/  LDGSTS.E.LTC128B.64 [R102+0x80], desc[UR14][R4.64+0x80], P2 ;  /* 0x0008008004667fae */ /* 0x000fe20009121b4e */
[----:B------:R-:W-:Y:S02]  /*11d0*/  SHF.R.U32.HI R8, RZ, 0x7, R8 ;  /* 0x00000007ff087819 */ /* 0x000fe40000011608 */
[----:B------:R-:W-:Y:S01]  /*11e0*/  SHF.R.U32.HI R26, RZ, 0x8, R26 ;  /* 0x00000008ff1a7819 */ /* 0x000fe2000001161a */
[----:B------:R-:W-:Y:S01]  /*11f0*/  LDGSTS.E.LTC128B.64 [R102+0x100], desc[UR14][R4.64+0x100], P1 ;  /* 0x0010010004667fae */ /* 0x000fe20008921b4e */
[----:B------:R-:W-:Y:S02]  /*1200*/  ISETP.NE.U32.AND P0, PT, R10, RZ, PT ;  /* 0x000000ff0a00720c */ /* 0x000fe40003f05070 */
[----:B------:R-:W-:Y:S02]  /*1210*/  CS2R R10, SRZ ;  /* 0x00000000000a7805 */ /* 0x000fe4000001ff00 */
[----:B------:R-:W-:Y:S01]  /*1220*/  ISETP.NE.U32.AND P5, PT, R2, RZ, PT ;  /* 0x000000ff0200720c */ /* 0x000fe20003fa5070 */
[----:B------:R-:W-:Y:S01]  /*1230*/  IMAD.SHL.U32 R2, R16, 0x4, RZ ;  /* 0x0000000410027824 */ /* 0x000fe200078e00ff */
[----:B------:R-:W-:Y:S01]  /*1240*/  ISETP.NE.U32.AND P2, PT, R8, RZ, PT ;  /* 0x000000ff0800720c */ /* 0x000fe20003f45070 */
[----:B------:R-:W-:Y:S01]  /*1250*/  IMAD.SHL.U32 R8, R16, 0x8, RZ ;  /* 0x0000000810087824 */ /* 0x000fe200078e00ff */
[----:B------:R-:W-:Y:S01]  /*1260*/  ISETP.NE.U32.AND P1, PT, R26, RZ, PT ;  /* 0x000000ff1a00720c */ /* 0x000fe20003f25070 */
[----:B------:R-:W-:Y:S01]  /*1270*/  LDGSTS.E.LTC128B.64 [R102+0x180], desc[UR14][R4.64+0x180], P3 ;  /* 0x0018018004667fae */ /* 0x000fe20009921b4e */
[----:B------:R-:W-:-:S02]  /*1280*/  SEL R110, R9, RZ, P4 ;  /* 0x000000ff096e7207 */ /* 0x000fc40002000000 */
[----:B------:R-:W-:Y:S02]  /*1290*/  CS2R R26, SRZ ;  /* 0x00000000001a7805 */ /* 0x000fe4000001ff00 */
[----:B------:R-:W-:Y:S02]  /*12a0*/  LOP3.LUT R13, R13, R14, R15, 0xfe, !PT ;  /* 0x0000000e0d0d7212 */ /* 0x000fe400078efe0f */
[----:B------:R-:W-:Y:S02]  /*12b0*/  CS2R R14, SRZ ;  /* 0x00000000000e7805 */ /* 0x000fe4000001ff00 */
[----:B------:R-:W-:Y:S01]  /*12c0*/  LOP3.LUT P3, RZ, R8, 0x8, RZ, 0xc0, !PT ;  /* 0x0000000808ff7812 */ /* 0x000fe2000786c0ff */
[----:B------:R-:W-:Y:S01]  /*12d0*/  LDGSTS.E.LTC128B.64 [R102+0x200], desc[UR14][R4.64+0x200], P0 ;  /* 0x0020020004667fae */ /* 0x000fe20008121b4e */
[----:B------:R-:W-:Y:S01]  /*12e0*/  LOP3.LUT P6, RZ, R2, 0x8, RZ, 0xc0, !PT ;  /* 0x0000000802ff7812 */ /* 0x000fe200078cc0ff */
[----:B------:R-:W-:Y:S01]  /*12f0*/  IMAD.SHL.U32 R2, R110, 0x8, RZ ;  /* 0x000000086e027824 */ /* 0x000fe200078e00ff */
[----:B------:R-:W-:Y:S01]  /*1300*/  SEL R112, R13, RZ, P4 ;  /* 0x000000ff0d707207 */ /* 0x000fe20002000000 */
[----:B------:R-:W-:Y:S01]  /*1310*/  LDGSTS.E.LTC128B.64 [R102+0x280], desc[UR14][R4.64+0x280], P5 ;  /* 0x0028028004667fae */ /* 0x000fe2000a921b4e */
[----:B------:R-:W-:-:S02]  /*1320*/  LEA R101, R101, UR6, 0x3 ;  /* 0x0000000665657c11 */ /* 0x000fc4000f8e18ff */
[----:B------:R-:W-:Y:S02]  /*1330*/  CS2R R12, SRZ ;  /* 0x00000000000c7805 */ /* 0x000fe4000001ff00 */
[----:B------:R-:W-:Y:S01]  /*1340*/  LOP3.LUT P0, RZ, R16, 0x8, RZ, 0xc0, !PT ;  /* 0x0000000810ff7812 */ /* 0x000fe2000780c0ff */
[----:B------:R-:W-:Y:S01]  /*1350*/  LDGSTS.E.LTC128B.64 [R102+0x300], desc[UR14][R4.64+0x300], P2 ;  /* 0x0030030004667fae */ /* 0x000fe20009121b4e */
[----:B------:R-:W-:Y:S01]  /*1360*/  LOP3.LUT P2, RZ, R2, 0x8, RZ, 0xc0, !PT ;  /* 0x0000000802ff7812 */ /* 0x000fe2000784c0ff */
[----:B------:R-:W-:Y:S01]  /*1370*/  IMAD.SHL.U32 R2, R112, 0x8, RZ ;  /* 0x0000000870027824 */ /* 0x000fe200078e00ff */
[----:B------:R-:W-:Y:S01]  /*1380*/  CS2R R8, SRZ ;  /* 0x0000000000087805 */ /* 0x000fe2000001ff00 */
[----:B------:R1:W-:Y:S01]  /*1390*/  LDGSTS.E.LTC128B.64 [R102+0x380], desc[UR14][R4.64+0x380], P1 ;  /* 0x0038038004667fae */ /* 0x0003e20008921b4e */
[----:B------:R-:W-:Y:S01]  /*13a0*/  IMAD.SHL.U32 R16, R16, 0x2, RZ ;  /* 0x0000000210107824 */ /* 0x000fe200078e00ff */
[----:B------:R-:W-:Y:S02]  /*13b0*/  IADD3 R88, P1, R88, R6, RZ ;  /* 0x0000000658587210 */ /* 0x000fe40007f3e0ff */
[----:B------:R-:W-:Y:S01]  /*13c0*/  LDGSTS.E.LTC128B.64 [R101+0xc000], desc[UR14][R6.64], P3 ;  /* 0x0c00000006657fae */ /* 0x000fe20009921b4e */
[----:B------:R-:W-:Y:S01]  /*13d0*/  LOP3.LUT P5, RZ, R2, 0x8, RZ, 0xc0, !PT ;  /* 0x0000000802ff7812 */ /* 0x000fe200078ac0ff */
[----:B------:R-:W-:Y:S01]  /*13e0*/  IMAD.SHL.U32 R2, R112, 0x4, RZ ;  /* 0x0000000470027824 */ /* 0x000fe200078e00ff */
[----:B------:R-:W-:Y:S01]  /*13f0*/  LOP3.LUT P4, RZ, R16, 0x8, RZ, 0xc0, !PT ;  /* 0x0000000810ff7812 */ /* 0x000fe2000788c0ff */
[----:B------:R-:W-:Y:S01]  /*1400*/  IMAD.X R89, R0, 0x1, R7, P1 ;  /* 0x0000000100597824 */ /* 0x000fe200008e0607 */
[----:B------:R-:W-:Y:S01]  /*1410*/  LOP3.LUT R0, R112, 0x200, RZ, 0xc0, !PT ;  /* 0x0000020070007812 */ /* 0x000fe200078ec0ff */
[----:B------:R-:W-:Y:S01]  /*1420*/  LDGSTS.E.LTC128B.64 [R101+0xc080], desc[UR14][R6.64+0x80], P6 ;  /* 0x0c08008006657fae */ /* 0x000fe2000b121b4e */
[----:B------:R-:W-:-:S02]  /*1430*/  LOP3.LUT P1, RZ, R2, 0x8, RZ, 0xc0, !PT ;  /* 0x0000000802ff7812 */ /* 0x000fc4000782c0ff */
[----:B------:R-:W-:Y:S02]  /*1440*/  CS2R R16, SRZ ;  /* 0x0000000000107805 */ /* 0x000fe4000001ff00 */
[C---:B------:R-:W-:Y:S02]  /*1450*/  LOP3.LUT R2, R112.reuse, 0x100, RZ, 0xc0, !PT ;  /* 0x0000010070027812 */ /* 0x040fe400078ec0ff */
[----:B------:R-:W-:Y:S02]  /*1460*/  SHF.R.U32.HI R0, RZ, 0x6, R0 ;  /* 0x00000006ff007819 */ /* 0x000fe40000011600 */
[----:B------:R-:W-:Y:S02]  /*1470*/  SHF.R.U32.HI R2, RZ, 0x5, R2 ;  /* 0x00000005ff027819 */ /* 0x000fe40000011602 */
[----:B------:R-:W-:Y:S01]  /*1480*/  LOP3.LUT P6, RZ, R112, 0x8, RZ, 0xc0, !PT ;  /* 0x0000000870ff7812 */ /* 0x000fe200078cc0ff */
[----:B------:R-:W-:Y:S01]  /*1490*/  LDGSTS.E.LTC128B.64 [R101+0xc100], desc[UR14][R6.64+0x100], P4 ;  /* 0x0c10010006657fae */ /* 0x000fe2000a121b4e */
[----:B------:R-:W-:-:S02]  /*14a0*/  ISETP.NE.U32.AND P4, PT, R2, RZ, PT ;  /* 0x000000ff0200720c */ /* 0x000fc40003f85070 */
[----:B------:R-:W-:Y:S01]  /*14b0*/  LOP3.LUT R2, R112, 0x400, RZ, 0xc0, !PT ;  /* 0x0000040070027812 */ /* 0x000fe200078ec0ff */
[----:B------:R2:W-:Y:S01]  /*14c0*/  LDGSTS.E.LTC128B.64 [R101+0xc180], desc[UR14][R6.64+0x180], P0 ;  /* 0x0c18018006657fae */ /* 0x0005e20008121b4e */
[----:B------:R-:W-:Y:S01]  /*14d0*/  ISETP.NE.U32.AND P0, PT, R0, RZ, PT ;  /* 0x000000ff0000720c */ /* 0x000fe20003f05070 */
[C---:B-1----:R-:W-:Y:S01]  /*14e0*/  IMAD.SHL.U32 R4, R112.reuse, 0x2, RZ ;  /* 0x0000000270047824 */ /* 0x042fe200078e00ff */
[----:B------:R-:W-:Y:S01]  /*14f0*/  LOP3.LUT R0, R112, 0x800, RZ, 0xc0, !PT ;  /* 0x0000080070007812 */ /* 0x000fe200078ec0ff */
[----:B------:R-:W0:Y:S01]  /*1500*/  LDGDEPBAR ;  /* 0x00000000000079af */ /* 0x000e220000000000 */
[----:B------:R-:W-:Y:S02]  /*1510*/  SHF.R.U32.HI R2, RZ, 0x7, R2 ;  /* 0x00000007ff027819 */ /* 0x000fe40000011602 */
[----:B------:R-:W-:Y:S01]  /*1520*/  LOP3.LUT P3, RZ, R4, 0x8, RZ, 0xc0, !PT ;  /* 0x0000000804ff7812 */ /* 0x000fe2000786c0ff */
[----:B------:R1:W-:Y:S01]  /*1530*/  LDGSTS.E.LTC128B.64 [R102+0x4000], desc[UR14][R86.64], P5 ;  /* 0x0400000056667fae */ /* 0x0003e2000a921b4e */
[----:B------:R-:W-:-:S02]  /*1540*/  SHF.R.U32.HI R4, RZ, 0x5, R3 ;  /* 0x00000005ff047819 */ /* 0x000fc40000011603 */
[----:B------:R-:W-:Y:S01]  /*1550*/  SHF.R.U32.HI R0, RZ, 0x8, R0 ;  /* 0x00000008ff007819 */ /* 0x000fe20000011600 */
[----:B------:R1:W-:Y:S01]  /*1560*/  LDGSTS.E.LTC128B.64 [R102+0x4080], desc[UR14][R86.64+0x80], P1 ;  /* 0x0408008056667fae */ /* 0x0003e20008921b4e */
[----:B------:R-:W-:Y:S01]  /*1570*/  ISETP.NE.U32.AND P5, PT, R2, RZ, PT ;  /* 0x000000ff0200720c */ /* 0x000fe20003fa5070 */
[----:B------:R-:W-:Y:S01]  /*1580*/  IMAD.SHL.U32 R2, R110, 0x4, RZ ;  /* 0x000000046e027824 */ /* 0x000fe200078e00ff */
[----:B------:R-:W-:Y:S01]  /*1590*/  ISETP.NE.U32.AND P1, PT, R0, RZ, PT ;  /* 0x000000ff0000720c */ /* 0x000fe20003f25070 */
[----:B------:R-:W3:Y:S01]  /*15a0*/  SHFL.IDX PT, R4, R4, RZ, 0x1f ;  /* 0x00001fff04047589 */ /* 0x000ee200000e0000 */
[----:B------:R-:W-:-:S03]  /*15b0*/  IMAD.SHL.U32 R0, R110, 0x2, RZ ;  /* 0x000000026e007824 */ /* 0x000fc600078e00ff */
[----:B------:R1:W-:Y:S01]  /*15c0*/  LDGSTS.E.LTC128B.64 [R102+0x4100], desc[UR14][R86.64+0x100], P3 ;  /* 0x0410010056667fae */ /* 0x0003e20009921b4e */
[----:B------:R-:W-:-:S03]  /*15d0*/  LOP3.LUT P3, RZ, R2, 0x8, RZ, 0xc0, !PT ;  /* 0x0000000802ff7812 */ /* 0x000fc6000786c0ff */
[----:B------:R1:W-:Y:S01]  /*15e0*/  LDGSTS.E.LTC128B.64 [R102+0x4180], desc[UR14][R86.64+0x180], P6 ;  /* 0x0418018056667fae */ /* 0x0003e2000b121b4e */
[----:B------:R-:W-:Y:S02]  /*15f0*/  LOP3.LUT P6, RZ, R0, 0x8, RZ, 0xc0, !PT ;  /* 0x0000000800ff7812 */ /* 0x000fe400078cc0ff */
[----:B--2---:R-:W-:Y:S01]  /*1600*/  CS2R R6, SRZ ;  /* 0x0000000000067805 */ /* 0x004fe2000001ff00 */
[----:B------:R1:W-:Y:S01]  /*1610*/  LDGSTS.E.LTC128B.64 [R102+0x4200], desc[UR14][R86.64+0x200], P4 ;  /* 0x0420020056667fae */ /* 0x0003e2000a121b4e */
[----:B------:R-:W-:-:S03]  /*1620*/  LOP3.LUT P4, RZ, R110, 0x8, RZ, 0xc0, !PT ;  /* 0x000000086eff7812 */ /* 0x000fc6000788c0ff */
[----:B------:R1:W-:Y:S01]  /*1630*/  LDGSTS.E.LTC128B.64 [R102+0x4280], desc[UR14][R86.64+0x280], P0 ;  /* 0x0428028056667fae */ /* 0x0003e20008121b4e */
[----:B------:R-:W-:-:S03]  /*1640*/  ISETP.GE.AND P0, PT, R84, 0x10, PT ;  /* 0x000000105400780c */ /* 0x000fc60003f06270 */
[----:B------:R1:W-:Y:S01]  /*1650*/  LDGSTS.E.LTC128B.64 [R102+0x4300], desc[UR14][R86.64+0x300], P5 ;  /* 0x0430030056667fae */ /* 0x0003e2000a921b4e */
[----:B---3--:R-:W-:-:S03]  /*1660*/  R2UR UR5, R4 ;  /* 0x00000000040572ca */ /* 0x008fc600000e0000 */
[----:B------:R1:W-:Y:S01]  /*1670*/  LDGSTS.E.LTC128B.64 [R102+0x4380], desc[UR14][R86.64+0x380], P1 ;  /* 0x0438038056667fae */ /* 0x0003e20008921b4e */
[----:B------:R-:W-:-:S03]  /*1680*/  CS2R R4, SRZ ;  /* 0x0000000000047805 */ /* 0x000fc6000001ff00 */
[----:B------:R1:W-:Y:S04]  /*1690*/  LDGSTS.E.LTC128B.64 [R101+0xe000], desc[UR14][R88.64], P2 ;  /* 0x0e00000058657fae */ /* 0x0003e80009121b4e */
[----:B------:R1:W-:Y:S02]  /*16a0*/  LDGSTS.E.LTC128B.64 [R101+0xe080], desc[UR14][R88.64+0x80], P3 ;  /* 0x0e08008058657fae */ /* 0x0003e40009921b4e */
[----:B------:R-:W-:Y:S02]  /*16b0*/  USHF.R.S32.HI UR17, URZ, 0x1f, UR5 ;  /* 0x0000001f3f117899 */ /* 0x000fe40008011405 */
[----:B------:R1:W-:Y:S02]  /*16c0*/  LDGSTS.E.LTC128B.64 [R101+0xe100], desc[UR14][R88.64+0x100], P6 ;  /* 0x0e10010058657fae */ /* 0x0003e4000b121b4e */
[----:B------:R-:W-:-:S02]  /*16d0*/  ULEA.HI UR17, UR17, UR5, URZ, 0x3 ;  /* 0x0000000511117291 */ /* 0x000fc4000f8f183f */
[----:B------:R1:W-:Y:S02]  /*16e0*/  LDGSTS.E.LTC128B.64 [R101+0xe180], desc[UR14][R88.64+0x180], P4 ;  /* 0x0e18018058657fae */ /* 0x0003e4000a121b4e */
[----:B------:R-:W-:Y:S02]  /*16f0*/  ULOP3.LUT UR4, UR17, 0xfffffff8, URZ, 0xc0, !UPT ;  /* 0xfffffff811047892 */ /* 0x000fe4000f8ec03f */
[----:B------:R-:W0:Y:S01]  /*1700*/  LDGDEPBAR ;  /* 0x00000000000079af */ /* 0x000e220000000000 */
[----:B------:R-:W-:Y:S02]  /*1710*/  USHF.R.S32.HI UR17, URZ, 0x3, UR17 ;  /* 0x000000033f117899 */ /* 0x000fe40008011411 */
[----:B------:R-:W-:-:S04]  /*1720*/  UIADD3 UR4, UR5, -UR4, URZ ;  /* 0x8000000405047290 */ /* 0x000fc8000fffe03f */
[----:B------:R-:W-:-:S04]  /*1730*/  USHF.R.S32.HI UR7, URZ, 0x1f, UR4 ;  /* 0x0000001f3f077899 */ /* 0x000fc80008011404 */
[----:B------:R-:W-:-:S04]  /*1740*/  ULEA.HI UR7, UR7, UR4, URZ, 0x2 ;  /* 0x0000000407077291 */ /* 0x000fc8000f8f103f */
[----:B------:R-:W-:Y:S02]  /*1750*/  ULOP3.LUT UR16, UR7, 0xfffffffc, URZ, 0xc0, !UPT ;  /* 0xfffffffc07107892 */ /* 0x000fe4000f8ec03f */
[----:B------:R-:W-:Y:S02]  /*1760*/  USHF.R.S32.HI UR7, URZ, 0x2, UR7 ;  /* 0x000000023f077899 */ /* 0x000fe40008011407 */
[----:B------:R-:W-:Y:S01]  /*1770*/  UIADD3 UR16, UR4, -UR16, URZ ;  /* 0x8000001004107290 */ /* 0x000fe2000fffe03f */
[----:B------:R-:W-:-:S04]  /*1780*/  DEPBAR.LE SB0, 0x1 ;  /* 0x000080400000791a */ /* 0x000fc80000000000 */
[----:B------:R-:W-:Y:S06]  /*1790*/  BAR.SYNC.DEFER_BLOCKING 0x0 ;  /* 0x0000000000007b1d */ /* 0x000fec0000010000 */
[----:B-1----:R-:W-:Y:S05]  /*17a0*/  @!P0 BRA `(.L_x_3) ;  /* 0x00000010001c8947 */ /* 0x002fea0003800000 */
[----:B------:R-:W-:Y:S01]  /*17b0*/  SHF.R.U32.HI R0, RZ, 0x3, R103 ;  /* 0x00000003ff007819 */ /* 0x000fe20000011667 */
[----:B------:R-:W-:Y:S01]  /*17c0*/  ULEA UR5, UR17, UR16, 0x6 ;  /* 0x0000001011057291 */ /* 0x000fe2000f8e303f */
[----:B------:R-:W-:Y:S01]  /*17d0*/  SHF.R.S32.HI R111, RZ, 0x1f, R84 ;  /* 0x0000001fff6f7819 */ /* 0x000fe20000011454 */
[----:B------:R-:W-:Y:S01]  /*17e0*/  ULEA UR4, UR17, UR7, 0x5 ;  /* 0x0000000711047291 */ /* 0x000fe2000f8e283f */
[----:B------:R-:W-:Y:S01]  /*17f0*/  LOP3.LUT R2, R0, 0x7, R3, 0x78, !PT ;  /* 0x0000000700027812 */ /* 0x000fe200078e7803 */
[----:B------:R-:W-:Y:S01]  /*1800*/  USHF.L.U32 UR5, UR5, 0x5, URZ ;  /* 0x0000000505057899 */ /* 0x000fe2000800063f */
[----:B------:R-:W-:Y:S01]  /*1810*/  LEA.HI R111, R111, R84, RZ, 0x4 ;  /* 0x000000546f6f7211 */ /* 0x000fe200078f20ff */
[----:B------:R-:W-:Y:S01]  /*1820*/  USHF.L.U32 UR4, UR4, 0x5, URZ ;  /* 0x0000000504047899 */ /* 0x000fe2000800063f */
[----:B------:R-:W-:Y:S01]  /*1830*/  IADD3 R116, P0, R86, UR10, RZ ;  /* 0x0000000a56747c10 */ /* 0x000fe2000ff1e0ff */
[C---:B------:R-:W-:Y:S01]  /*1840*/  IMAD R2, R0.reuse, 0x40, R2 ;  /* 0x0000004000027824 */ /* 0x040fe200078e0202 */
[----:B------:R-:W-:Y:S01]  /*1850*/  USHF.L.U32 UR5, UR5, 0x3, URZ ;  /* 0x0000000305057899 */ /* 0x000fe2000800063f */
[----:B------:R-:W-:Y:S01]  /*1860*/  SHF.R.S32.HI R111, RZ, 0x4, R111 ;  /* 0x00000004ff6f7819 */ /* 0x000fe2000001146f */
[----:B------:R-:W-:Y:S01]  /*1870*/  USHF.L.U32 UR4, UR4, 0x3, URZ ;  /* 0x0000000304047899 */ /* 0x000fe2000800063f */
[----:B------:R-:W-:Y:S01]  /*1880*/  IMAD R0, R0, -0x20, R2 ;  /* 0xffffffe000007824 */ /* 0x000fe200078e0202 */
[----:B------:R-:W-:-:S02]  /*1890*/  LEA R2, R2, UR6, 0x4 ;  /* 0x0000000602027c11 */ /* 0x000fc4000f8e20ff */
[----:B------:R-:W-:Y:S02]  /*18a0*/  CS2R R54, SRZ ;  /* 0x0000000000367805 */ /* 0x000fe4000001ff00 */
[----:B------:R-:W-:Y:S01]  /*18b0*/  IADD3.X R115, R87, UR11, RZ, P0, !PT ;  /* 0x0000000b57737c10 */ /* 0x000fe200087fe4ff */
[----:B------:R-:W-:Y:S01]  /*18c0*/  UMOV UR20, URZ ;  /* 0x0000003f00147c82 */ /* 0x000fe20008000000 */
[----:B------:R-:W-:Y:S01]  /*18d0*/  LEA R0, R0, UR6, 0x4 ;  /* 0x0000000600007c11 */ /* 0x000fe2000f8e20ff */
[----:B------:R1:W2:Y:S01]  /*18e0*/  LDS.128 R68, [R2+UR5] ;  /* 0x0000000502447984 */ /* 0x0002a20008000c00 */
[C---:B------:R-:W-:Y:S01]  /*18f0*/  ISETP.NE.AND P0, PT, R111.reuse, 0x2, PT ;  /* 0x000000026f00780c */ /* 0x040fe20003f05270 */
[----:B------:R-:W-:Y:S01]  /*1900*/  VIADD R111, R111, 0xffffffff ;  /* 0xffffffff6f6f7836 */ /* 0x000fe20000000000 */
[----:B------:R-:W-:Y:S01]  /*1910*/  IADD3 R114, P1, R88, UR8, RZ ;  /* 0x0000000858727c10 */ /* 0x000fe2000ff3e0ff */
[----:B------:R1:W3:Y:S01]  /*1920*/  LDS.128 R80, [R2+UR5+0x80] ;  /* 0x0000800502507984 */ /* 0x0002e20008000c00 */
[----:B------:R-:W-:Y:S01]  /*1930*/  SEL R112, R112, RZ, P0 ;  /* 0x000000ff70707207 */ /* 0x000fe20000000000 */
[----:B------:R-:W-:Y:S01]  /*1940*/  UMOV UR25, 0x4000 ;  /* 0x0000400000197882 */ /* 0x000fe20000000000 */
[----:B------:R-:W-:Y:S01]  /*1950*/  SEL R110, R110, RZ, P0 ;  /* 0x000000ff6e6e7207 */ /* 0x000fe20000000000 */
[----:B------:R1:W1:Y:S01]  /*1960*/  LDS.128 R72, [R0+UR4+0xc000] ;  /* 0x00c0000400487984 */ /* 0x0002620008000c00 */
[----:B------:R-:W-:Y:S01]  /*1970*/  IADD3.X R113, R89, UR9, RZ, P1, !PT ;  /* 0x0000000959717c10 */ /* 0x000fe20008ffe4ff */
[----:B------:R-:W-:Y:S01]  /*1980*/  UMOV UR23, 0x2 ;  /* 0x0000000200177882 */ /* 0x000fe20000000000 */
[----:B------:R-:W-:Y:S01]  /*1990*/  UMOV UR24, 0x8000 ;  /* 0x0000800000187882 */ /* 0x000fe20000000000 */
[----:B------:R1:W1:Y:S01]  /*19a0*/  LDS.128 R76, [R0+UR4+0xc080] ;  /* 0x00c08004004c7984 */ /* 0x0002620008000c00 */
[----:B------:R-:W-:Y:S01]  /*19b0*/  ULDC.64 UR10, c[0x0][0x240] ;  /* 0x00009000000a7ab9 */ /* 0x000fe20000000a00 */
[----:B------:R-:W-:-:S05]  /*19c0*/  ULDC.64 UR8, c[0x0][0x260] ;  /* 0x0000980000087ab9 */ /* 0x000fca0000000a00 */
.L_x_4:
[----:B------:R-:W-:-:S04]  /*19d0*/  DEPBAR.LE SB5, 0xc ;  /* 0x0000d3000000791a */ /* 0x000fc80000000000 */
[C---:B-12---:R-:W5:Y:S01]  /*19e0*/  DMMA.8x8x4 R4, R68.reuse, R72, R4 ;  /* 0x000000484404723f */ /* 0x046f620000000004 */
[----:B---3--:R-:W-:Y:S01]  /*19f0*/  LDS.128 R84, [R2+UR5+0x1000] ;  /* 0x0010000502547984 */ /* 0x008fe20008000c00 */
[----:B------:R-:W-:Y:S02]  /*1a00*/  UIADD3 UR18, UR5, -0x8000, URZ ;  /* 0xffff800005127890 */ /* 0x000fe4000fffe03f */
[----:B------:R-:W-:Y:S01]  /*1a10*/  LOP3.LUT P2, RZ, R112, 0x1, RZ, 0xc0, !PT ;  /* 0x0000000170ff7812 */ /* 0x000fe2000784c0ff */
[----:B------:R-:W-:Y:S01]  /*1a20*/  IMAD.MOV.U32 R122, RZ, RZ, R114 ;  /* 0x000000ffff7a7224 */ /* 0x000fe200078e0072 */
[----:B------:R-:W-:Y:S01]  /*1a30*/  LOP3.LUT P1, RZ, R110, 0x1, RZ, 0xc0, !PT ;  /* 0x000000016eff7812 */ /* 0x000fe2000782c0ff */
[----:B------:R-:W-:Y:S01]  /*1a40*/  IMAD.MOV.U32 R117, RZ, RZ, R115 ;  /* 0x000000ffff757224 */ /* 0x000fe200078e0073 */
[----:B------:R-:W-:Y:S01]  /*1a50*/  UIADD3 UR19, UR4, -0x4000, URZ ;  /* 0xffffc00004137890 */ /* 0x000fe2000fffe03f */
[----:B------:R-:W1:Y:S01]  /*1a60*/  LDS.128 R88, [R0+UR4+0xc800] ;  /* 0x00c8000400587984 */ /* 0x000e620008000c00 */
[----:B------:R-:W-:Y:S01]  /*1a70*/  VIADD R114, R102, UR24 ;  /* 0x0000001866727c36 */ /* 0x000fe20008000000 */
[----:B------:R-:W-:Y:S01]  /*1a80*/  UIADD3 UR20, UR20, 0x1, URZ ;  /* 0x0000000114147890 */ /* 0x000fe2000fffe03f */
[----:B------:R-:W-:Y:S01]  /*1a90*/  IMAD.MOV.U32 R123, RZ, RZ, R113 ;  /* 0x000000ffff7b7224 */ /* 0x000fe200078e0071 */
[----:B------:R-:W-:Y:S01]  /*1aa0*/  UIADD3 UR23, UR23, 0x1, URZ ;  /* 0x0000000117177890 */ /* 0x000fe2000fffe03f */
[----:B------:R-:W-:Y:S01]  /*1ab0*/  VIADD R113, R101, UR25 ;  /* 0x0000001965717c36 */ /* 0x000fe20008000000 */
[----:B------:R-:W-:Y:S01]  /*1ac0*/  UISETP.NE.AND UP0, UPT, UR20, 0x3, UPT ;  /* 0x000000031400788c */ /* 0x000fe2000bf05270 */
[C---:B------:R-:W5:Y:S01]  /*1ad0*/  DMMA.8x8x4 R8, R68.reuse, R74, R8 ;  /* 0x0000004a4408723f */ /* 0x040f620000000008 */
[----:B------:R-:W1:Y:S01]  /*1ae0*/  LDS.128 R92, [R0+UR4+0xc880] ;  /* 0x00c88004005c7984 */ /* 0x000e620008000c00 */
[----:B------:R-:W-:Y:S02]  /*1af0*/  UISETP.NE.AND UP1, UPT, UR23, 0x3, UPT ;  /* 0x000000031700788c */ /* 0x000fe4000bf25270 */
[----:B------:R-:W-:Y:S02]  /*1b00*/  UIADD3 UR22, UR25, -0x4000, URZ ;  /* 0xffffc00019167890 */ /* 0x000fe4000fffe03f */
[----:B------:R-:W-:Y:S02]  /*1b10*/  UIADD3 UR21, UR24, -0x8000, URZ ;  /* 0xffff800018157890 */ /* 0x000fe4000fffe03f */
[----:B------:R-:W-:Y:S01]  /*1b20*/  USEL UR23, UR23, URZ, UP1 ;  /* 0x0000003f17177287 */ /* 0x000fe20008800000 */
[----:B------:R-:W2:Y:S01]  /*1b30*/  LDS.128 R96, [R2+UR5+0x1080] ;  /* 0x0010800502607984 */ /* 0x000ea20008000c00 */
[----:B------:R-:W-:Y:S02]  /*1b40*/  @UP0 UIADD3 UR18, UR5, 0x4000, URZ ;  /* 0x0000400005120890 */ /* 0x000fe4000fffe03f */
[----:B------:R-:W-:Y:S02]  /*1b50*/  @UP0 UIADD3 UR19, UR4, 0x2000, URZ ;  /* 0x0000200004130890 */ /* 0x000fe4000fffe03f */
[----:B------:R-:W-:Y:S02]  /*1b60*/  @UP1 UIADD3 UR22, UR25, 0x2000, URZ ;  /* 0x0000200019161890 */ /* 0x000fe4000fffe03f */
[C---:B------:R-:W5:Y:S01]  /*1b70*/  DMMA.8x8x4 R12, R68.reuse, R76, R12 ;  /* 0x0000004c440c723f */ /* 0x040f62000000000c */
[----:B------:R-:W-:Y:S01]  /*1b80*/  @!PT LDS RZ, [RZ] ;  /* 0x00000000fffff984 */ /* 0x000fe20000000800 */
[----:B------:R-:W-:Y:S01]  /*1b90*/  @!PT LDS RZ, [RZ] ;  /* 0x00000000fffff984 */ /* 0x000fe20000000800 */
[----:B------:R-:W-:Y:S01]  /*1ba0*/  @!PT LDS RZ, [RZ] ;  /* 0x00000000fffff984 */ /* 0x000fe20000000800 */
[----:B------:R-:W-:Y:S01]  /*1bb0*/  @P2 LDGSTS.E.LTC128B.64 [R114], desc[UR14][R116.64] ;  /* 0x0000000074722fae */ /* 0x000fe2000b921b4e */
[----:B------:R-:W-:Y:S02]  /*1bc0*/  @UP1 UIADD3 UR21, UR24, 0x4000, URZ ;  /* 0x0000400018151890 */ /* 0x000fe4000fffe03f */
[----:B------:R-:W-:Y:S01]  /*1bd0*/  USEL UR20, UR20, URZ, UP0 ;  /* 0x0000003f14147287 */ /* 0x000fe20008000000 */
[----:B------:R-:W-:Y:S04]  /*1be0*/  UMOV UR25, UR22 ;  /* 0x0000001600197c82 */ /* 0x000fe80008000000 */
[----:B------:R-:W-:Y:S07]  /*1bf0*/  UMOV UR24, UR21 ;  /* 0x0000001500187c82 */ /* 0x000fee0008000000 */
[-C--:B------:R4:W5:Y:S04]  /*1c00*/  DMMA.8x8x4 R16, R68, R78.reuse, R16 ;  /* 0x0000004e4410723f */ /* 0x0809680000000010 */
[----:B----4-:R-:W-:Y:S04]  /*1c10*/  LOP3.LUT R68, R112, 0x2, RZ, 0xc0, !PT ;  /* 0x0000000270447812 */ /* 0x010fe800078ec0ff */
[----:B------:R-:W-:Y:S01]  /*1c20*/  SHF.R.U32.HI R68, RZ, 0x1, R68 ;  /* 0x00000001ff447819 */ /* 0x000fe20000011644 */
[----:B------:R-:W-:Y:S07]  /*1c30*/  DEPBAR.LE SB5, 0xc ;  /* 0x0000d3000000791a */ /* 0x000fee0000000000 */
[C---:B------:R-:W5:Y:S04]  /*1c40*/  DMMA.8x8x4 R20, R70.reuse, R78, R20 ;  /* 0x0000004e4614723f */ /* 0x040f680000000014 */
[----:B------:R-:W-:Y:S11]  /*1c50*/  ISETP.NE.U32.AND P0, PT, R68, RZ, PT ;  /* 0x000000ff4400720c */ /* 0x000ff60003f05070 */
[----:B------:R-:W-:Y:S01]  /*1c60*/  @!UPT UIADD3 URZ, URZ, URZ, URZ ;  /* 0x0000003f3f3ff290 */ /* 0x000fe2000fffe03f */
[C---:B------:R-:W5:Y:S01]  /*1c70*/  DMMA.8x8x4 R24, R70.reuse, R76, R24 ;  /* 0x0000004c4618723f */ /* 0x040f620000000018 */
[----:B------:R-:W-:Y:S06]  /*1c80*/  @P0 LDGSTS.E.LTC128B.64 [R114+0x80], desc[UR14][R116.64+0x80] ;  /* 0x0008008074720fae */ /* 0x000fec000b921b4e */
[----:B------:R-:W-:Y:S09]  /*1c90*/  @P1 LDGSTS.E.LTC128B.64 [R113+0xc000], desc[UR14][R122.64] ;  /* 0x0c0000007a711fae */ /* 0x000ff2000b921b4e */
[C---:B------:R-:W5:Y:S11]  /*1ca0*/  DMMA.8x8x4 R28, R70.reuse, R74, R28 ;  /* 0x0000004a461c723f */ /* 0x040f76000000001c */
[----:B------:R-:W-:Y:S05]  /*1cb0*/  @!UPT UIADD3 URZ, URZ, URZ, URZ ;  /* 0x0000003f3f3ff290 */ /* 0x000fea000fffe03f */
[-C--:B------:R4:W5:Y:S02]  /*1cc0*/  DMMA.8x8x4 R32, R70, R72.reuse, R32 ;  /* 0x000000484620723f */ /* 0x0809640000000020 */
[----:B----4-:R-:W-:Y:S01]  /*1cd0*/  LDS.128 R68, [R2+UR5+0x2000] ;  /* 0x0020000502447984 */ /* 0x010fe20008000c00 */
[----:B------:R-:W-:Y:S11]  /*1ce0*/  DEPBAR.LE SB5, 0xc ;  /* 0x0000d3000000791a */ /* 0x000ff60000000000 */
[----:B------:R-:W-:Y:S02]  /*1cf0*/  @!UPT UIADD3 URZ, URZ, URZ, URZ ;  /* 0x0000003f3f3ff290 */ /* 0x000fe4000fffe03f */
[C---:B---3--:R-:W5:Y:S11]  /*1d00*/  DMMA.8x8x4 R36, R80.reuse, R72, R36 ;  /* 0x000000485024723f */ /* 0x048f760000000024 */
[----:B------:R-:W-:Y:S05]  /*1d10*/  @!UPT UIADD3 URZ, URZ, URZ, URZ ;  /* 0x0000003f3f3ff290 */ /* 0x000fea000fffe03f */
[C---:B------:R-:W5:Y:S11]  /*1d20*/  DMMA.8x8x4 R40, R80.reuse, R74, R40 ;  /* 0x0000004a5028723f */ /* 0x040f760000000028 */
[----:B------:R-:W-:Y:S05]  /*1d30*/  @!UPT UIADD3 URZ, URZ, URZ, URZ ;  /* 0x0000003f3f3ff290 */ /* 0x000fea000fffe03f */
[C---:B------:R-:W5:Y:S11]  /*1d40*/  DMMA.8x8x4 R44, R80.reuse, R76, R44 ;  /* 0x0000004c502c723f */ /* 0x040f76000000002c */
[----:B------:R-:W-:Y:S05]  /*1d50*/  @!UPT UIADD3 URZ, URZ, URZ, URZ ;  /* 0x0000003f3f3ff290 */ /* 0x000fea000fffe03f */
[-C--:B------:R-:W5:Y:S01]  /*1d60*/  DMMA.8x8x4 R48, R80, R78.reuse, R48 ;  /* 0x0000004e5030723f */ /* 0x080f620000000030 */
[----:B------:R-:W-:Y:S11]  /*1d70*/  DEPBAR.LE SB5, 0xc ;  /* 0x0000d3000000791a */ /* 0x000ff60000000000 */
[----:B------:R-:W-:Y:S04]  /*1d80*/  @!UPT UIADD3 URZ, URZ, URZ, URZ ;  /* 0x0000003f3f3ff290 */ /* 0x000fe8000fffe03f */
[C---:B------:R-:W5:Y:S11]  /*1d90*/  DMMA.8x8x4 R52, R82.reuse, R78, R52 ;  /* 0x0000004e5234723f */ /* 0x040f760000000034 */
[----:B------:R-:W-:Y:S05]  /*1da0*/  @!UPT UIADD3 URZ, URZ, URZ, URZ ;  /* 0x0000003f3f3ff290 */ /* 0x000fea000fffe03f */
[C---:B------:R3:W5:Y:S02]  /*1db0*/  DMMA.8x8x4 R56, R82.reuse, R76, R56 ;  /* 0x0000004c5238723f */ /* 0x0407640000000038 */
[----:B---3--:R-:W-:Y:S11]  /*1dc0*/  LDS.128 R76, [R0+UR4+0xd080] ;  /* 0x00d08004004c7984 */ /* 0x008ff60008000c00 */
[----:B------:R-:W-:Y:S03]  /*1dd0*/  @!UPT UIADD3 URZ, URZ, URZ, URZ ;  /* 0x0000003f3f3ff290 */ /* 0x000fe6000fffe03f */
[C---:B------:R-:W5:Y:S11]  /*1de0*/  DMMA.8x8x4 R60, R82.reuse, R74, R60 ;  /* 0x0000004a523c723f */ /* 0x040f76000000003c */
[----:B------:R-:W-:Y:S05]  /*1df0*/  @!UPT UIADD3 URZ, URZ, URZ, URZ ;  /* 0x0000003f3f3ff290 */ /* 0x000fea000fffe03f */
[----:B------:R3:W5:Y:S02]  /*1e00*/  DMMA.8x8x4 R64, R82, R72, R64 ;  /* 0x000000485240723f */ /* 0x0007640000000040 */
[----:B---3--:R-:W3:Y:S08]  /*1e10*/  LDS.128 R72, [R0+UR4+0xd000] ;  /* 0x00d0000400487984 */ /* 0x008ef00008000c00 */
[----:B------:R-:W4:Y:S01]  /*1e20*/  LDS.128 R80, [R2+UR5+0x2080] ;  /* 0x0020800502507984 */ /* 0x000f220008000c00 */
[----:B------:R-:W-:-:S05]  /*1e30*/  DEPBAR.LE SB5, 0xc ;  /* 0x0000d3000000791a */ /* 0x000fca0000000000 */
[C---:B-1----:R-:W5:Y:S11]  /*1e40*/  DMMA.8x8x4 R4, R84.reuse, R88, R4 ;  /* 0x000000585404723f */ /* 0x042f760000000004 */
[----:B------:R-:W-:Y:S05]  /*1e50*/  @!UPT UIADD3 URZ, URZ, URZ, URZ ;  /* 0x0000003f3f3ff290 */ /* 0x000fea000fffe03f */
[C---:B------:R-:W5:Y:S11]  /*1e60*/  DMMA.8x8x4 R8, R84.reuse, R90, R8 ;  /* 0x0000005a5408723f */ /* 0x040f760000000008 */
[----:B------:R-:W-:Y:S05]  /*1e70*/  @!UPT UIADD3 URZ, URZ, URZ, URZ ;  /* 0x0000003f3f3ff290 */ /* 0x000fea000fffe03f */
[C---:B------:R-:W5:Y:S11]  /*1e80*/  DMMA.8x8x4 R12, R84.reuse, R92, R12 ;  /* 0x0000005c540c723f */ /* 0x040f76000000000c */
[----:B------:R-:W-:Y:S05]  /*1e90*/  @!UPT UIADD3 URZ, URZ, URZ, URZ ;  /* 0x0000003f3f3ff290 */ /* 0x000fea000fffe03f */
[-C--:B------:R1:W5:Y:S04]  /*1ea0*/  DMMA.8x8x4 R16, R84, R94.reuse, R16 ;  /* 0x0000005e5410723f */ /* 0x0803680000000010 */
[----:B-1----:R-:W-:Y:S02]  /*1eb0*/  LOP3.LUT R85, R112, 0x8, RZ, 0xc0, !PT ;  /* 0x0000000870557812 */ /* 0x002fe400078ec0ff */
[----:B------:R-:W-:Y:S02]  /*1ec0*/  LOP3.LUT R84, R110, 0x2, RZ, 0xc0, !PT ;  /* 0x000000026e547812 */ /* 0x000fe400078ec0ff */
[----:B------:R-:W-:Y:S02]  /*1ed0*/  SHF.R.U32.HI R85, RZ, 0x3, R85 ;  /* 0x00000003ff557819 */ /* 0x000fe40000011655 */
[----:B------:R-:W-:Y:S01]  /*1ee0*/  SHF.R.U32.HI R84, RZ, 0x1, R84 ;  /* 0x00000001ff547819 */ /* 0x000fe20000011654 */
[----:B------:R-:W-:Y:S05]  /*1ef0*/  DEPBAR.LE SB5, 0xc ;  /* 0x0000d3000000791a */ /* 0x000fea0000000000 */
[C---:B------:R-:W5:Y:S04]  /*1f00*/  DMMA.8x8x4 R20, R86.reuse, R94, R20 ;  /* 0x0000005e5614723f */ /* 0x040f680000000014 */
[----:B------:R-:W-:Y:S02]  /*1f10*/  ISETP.NE.U32.AND P1, PT, R85, RZ, PT ;  /* 0x000000ff5500720c */ /* 0x000fe40003f25070 */
[----:B------:R-:W-:Y:S10]  /*1f20*/  ISETP.NE.U32.AND P0, PT, R84, RZ, PT ;  /* 0x000000ff5400720c */ /* 0x000ff40003f05070 */
[C---:B------:R-:W5:Y:S11]  /*1f30*/  DMMA.8x8x4 R24, R86.reuse, R92, R24 ;  /* 0x0000005c5618723f */ /* 0x040f760000000018 */
[----:B------:R-:W-:Y:S05]  /*1f40*/  @!UPT UIADD3 URZ, URZ, URZ, URZ ;  /* 0x0000003f3f3ff290 */ /* 0x000fea000fffe03f */
[C---:B------:R-:W5:Y:S11]  /*1f50*/  DMMA.8x8x4 R28, R86.reuse, R90, R28 ;  /* 0x0000005a561c723f */ /* 0x040f76000000001c */
[----:B------:R-:W-:Y:S05]  /*1f60*/  @!UPT UIADD3 URZ, URZ, URZ, URZ ;  /* 0x0000003f3f3ff290 */ /* 0x000fea000fffe03f */
[-C--:B------:R1:W5:Y:S04]  /*1f70*/  DMMA.8x8x4 R32, R86, R88.reuse, R32 ;  /* 0x000000585620723f */ /* 0x0803680000000020 */
[----:B-1----:R-:W-:Y:S04]  /*1f80*/  LOP3.LUT R86, R112, 0x4, RZ, 0xc0, !PT ;  /* 0x0000000470567812 */ /* 0x002fe800078ec0ff */
[----:B------:R-:W-:Y:S01]  /*1f90*/  SHF.R.U32.HI R86, RZ, 0x2, R86 ;  /* 0x00000002ff567819 */ /* 0x000fe20000011656 */
[----:B------:R-:W-:Y:S07]  /*1fa0*/  DEPBAR.LE SB5, 0xc ;  /* 0x0000d3000000791a */ /* 0x000fee0000000000 */
[C---:B--2---:R-:W5:Y:S04]  /*1fb0*/  DMMA.8x8x4 R36, R96.reuse, R88, R36 ;  /* 0x000000586024723f */ /* 0x044f680000000024 */
[----:B------:R-:W-:Y:S11]  /*1fc0*/  ISETP.NE.U32.AND P2, PT, R86, RZ, PT ;  /* 0x000000ff5600720c */ /* 0x000ff60003f45070 */
[----:B------:R-:W-:Y:S01]  /*1fd0*/  @!UPT UIADD3 URZ, URZ, URZ, URZ ;  /* 0x0000003f3f3ff290 */ /* 0x000fe2000fffe03f */
[C---:B------:R-:W5:Y:S01]  /*1fe0*/  DMMA.8x8x4 R40, R96.reuse, R90, R40 ;  /* 0x0000005a6028723f */ /* 0x040f620000000028 */
[----:B------:R-:W-:Y:S01]  /*1ff0*/  @!PT LDS RZ, [RZ] ;  /* 0x00000000fffff984 */ /* 0x000fe20000000800 */
[----:B------:R-:W-:Y:S01]  /*2000*/  @!PT LDS RZ, [RZ] ;  /* 0x00000000fffff984 */ /* 0x000fe20000000800 */
[----:B------:R-:W-:Y:S01]  /*2010*/  @!PT LDS RZ, [RZ] ;  /* 0x00000000fffff984 */ /* 0x000fe20000000800 */
[----:B------:R-:W-:Y:S06]  /*2020*/  @P2 LDGSTS.E.LTC128B.64 [R114+0x100], desc[UR14][R116.64+0x100] ;  /* 0x0010010074722fae */ /* 0x000fec000b921b4e */
[----:B------:R-:W-:Y:S06]  /*2030*/  @P1 LDGSTS.E.LTC128B.64 [R114+0x180], desc[UR14][R116.64+0x180] ;  /* 0x0018018074721fae */ /* 0x000fec000b921b4e */
[----:B------:R-:W-:Y:S03]  /*2040*/  @P0 LDGSTS.E.LTC128B.64 [R113+0xc080], desc[UR14][R122.64+0x80] ;  /* 0x0c0800807a710fae */ /* 0x000fe6000b921b4e */
[C---:B------:R-:W5:Y:S03]  /*2050*/  DMMA.8x8x4 R44, R96.reuse, R92, R44 ;  /* 0x0000005c602c723f */ /* 0x040f66000000002c */
[----:B------:R-:W-:Y:S11]  /*2060*/  LDS.128 R84, [R2+UR5+0x3000] ;  /* 0x0030000502547984 */ /* 0x000ff60008000c00 */
[----:B------:R-:W-:Y:S02]  /*2070*/  @!UPT UIADD3 URZ, URZ, URZ, URZ ;  /* 0x0000003f3f3ff290 */ /* 0x000fe4000fffe03f */
[-C--:B------:R-:W5:Y:S01]  /*2080*/  DMMA.8x8x4 R48, R96, R94.reuse, R48 ;  /* 0x0000005e6030723f */ /* 0x080f620000000030 */
[----:B------:R-:W-:Y:S11]  /*2090*/  DEPBAR.LE SB5, 0xc ;  /* 0x0000d3000000791a */ /* 0x000ff60000000000 */
[----:B------:R-:W-:Y:S04]  /*20a0*/  @!UPT UIADD3 URZ, URZ, URZ, URZ ;  /* 0x0000003f3f3ff290 */ /* 0x000fe8000fffe03f */
[C---:B------:R-:W5:Y:S11]  /*20b0*/  DMMA.8x8x4 R52, R98.reuse, R94, R52 ;  /* 0x0000005e6234723f */ /* 0x040f760000000034 */
[----:B------:R-:W-:Y:S05]  /*20c0*/  @!UPT UIADD3 URZ, URZ, URZ, URZ ;  /* 0x0000003f3f3ff290 */ /* 0x000fea000fffe03f */
[C---:B------:R1:W5:Y:S02]  /*20d0*/  DMMA.8x8x4 R56, R98.reuse, R92, R56 ;  /* 0x0000005c6238723f */ /* 0x0403640000000038 */
[----:B-1----:R-:W-:Y:S11]  /*20e0*/  LDS.128 R92, [R0+UR4+0xd880] ;  /* 0x00d88004005c7984 */ /* 0x002ff60008000c00 */
[----:B------:R-:W-:Y:S03]  /*20f0*/  @!UPT UIADD3 URZ, URZ, URZ, URZ ;  /* 0x0000003f3f3ff290 */ /* 0x000fe6000fffe03f */
[C---:B------:R-:W5:Y:S11]  /*2100*/  DMMA.8x8x4 R60, R98.reuse, R90, R60 ;  /* 0x0000005a623c723f */ /* 0x040f76000000003c */
[----:B------:R-:W-:Y:S05]  /*2110*/  @!UPT UIADD3 URZ, URZ, URZ, URZ ;  /* 0x0000003f3f3ff290 */ /* 0x000fea000fffe03f */
[----:B------:R1:W5:Y:S02]  /*2120*/  DMMA.8x8x4 R64, R98, R88, R64 ;  /* 0x000000586240723f */ /* 0x0003640000000040 */
[----:B-1----:R-:W1:Y:S01]  /*2130*/  LDS.128 R88, [R0+UR4+0xd800] ;  /* 0x00d8000400587984 */ /* 0x002e620008000c00 */
[----:B------:R-:W-:Y:S07]  /*2140*/  UMOV UR4, UR19 ;  /* 0x0000001300047c82 */ /* 0x000fee0008000000 */
[----:B------:R-:W2:Y:S01]  /*2150*/  LDS.128 R96, [R2+UR5+0x3080] ;  /* 0x0030800502607984 */ /* 0x000ea20008000c00 */
[----:B------:R-:W-:Y:S01]  /*2160*/  UMOV UR5, UR18 ;  /* 0x0000001200057c82 */ /* 0x000fe20008000000 */
[----:B------:R-:W-:-:S04]  /*2170*/  DEPBAR.LE SB5, 0xc ;  /* 0x0000d3000000791a */ /* 0x000fc80000000000 */
[C---:B---3--:R-:W5:Y:S11]  /*2180*/  DMMA.8x8x4 R4, R68.reuse, R72, R4 ;  /* 0x000000484404723f */ /* 0x048f760000000004 */
[----:B------:R-:W-:Y:S05]  /*2190*/  @!UPT UIADD3 URZ, URZ, URZ, URZ ;  /* 0x0000003f3f3ff290 */ /* 0x000fea000fffe03f */
[C---:B------:R-:W5:Y:S11]  /*21a0*/  DMMA.8x8x4 R8, R68.reuse, R74, R8 ;  /* 0x0000004a4408723f */ /* 0x040f760000000008 */
[----:B------:R-:W-:Y:S05]  /*21b0*/  @!UPT UIADD3 URZ, URZ, URZ, URZ ;  /* 0x0000003f3f3ff290 */ /* 0x000fea000fffe03f */
[C---:B------:R-:W5:Y:S11]  /*21c0*/  DMMA.8x8x4 R12, R68.reuse, R76, R12 ;  /* 0x0000004c440c723f */ /* 0x040f76000000000c */
[----:B------:R-:W-:Y:S05]  /*21d0*/  @!UPT UIADD3 URZ, URZ, URZ, URZ ;  /* 0x0000003f3f3ff290 */ /* 0x000fea000fffe03f */
[-C--:B------:R3:W5:Y:S04]  /*21e0*/  DMMA.8x8x4 R16, R68, R78.reuse, R16 ;  /* 0x0000004e4410723f */ /* 0x0807680000000010 */
[C---:B---3--:R-:W-:Y:S02]  /*21f0*/  LOP3.LUT R69, R112.reuse, 0x100, RZ, 0xc0, !PT ;  /* 0x0000010070457812 */ /* 0x048fe400078ec0ff */
[----:B------:R-:W-:Y:S02]  /*2200*/  LOP3.LUT R68, R112, 0x200, RZ, 0xc0, !PT ;  /* 0x0000020070447812 */ /* 0x000fe400078ec0ff */
[----:B------:R-:W-:Y:S02]  /*2210*/  SHF.R.U32.HI R69, RZ, 0x8, R69 ;  /* 0x00000008ff457819 */ /* 0x000fe40000011645 */
[----:B------:R-:W-:Y:S01]  /*2220*/  SHF.R.U32.HI R68, RZ, 0x9, R68 ;  /* 0x00000009ff447819 */ /* 0x000fe20000011644 */
[----:B------:R-:W-:Y:S05]  /*2230*/  DEPBAR.LE SB5, 0xc ;  /* 0x0000d3000000791a */ /* 0x000fea0000000000 */
[C---:B------:R-:W5:Y:S04]  /*2240*/  DMMA.8x8x4 R20, R70.reuse, R78, R20 ;  /* 0x0000004e4614723f */ /* 0x040f680000000014 */
[----:B------:R-:W-:Y:S02]  /*2250*/  ISETP.NE.U32.AND P5, PT, R69, RZ, PT ;  /* 0x000000ff4500720c */ /* 0x000fe40003fa5070 */
[----:B------:R-:W-:Y:S02]  /*2260*/  ISETP.NE.U32.AND P4, PT, R68, RZ, PT ;  /* 0x000000ff4400720c */ /* 0x000fe40003f85070 */
[----:B------:R-:W-:Y:S02]  /*2270*/  LOP3.LUT R68, R110, 0x4, RZ, 0xc0, !PT ;  /* 0x000000046e447812 */ /* 0x000fe400078ec0ff */
[C---:B------:R-:W-:Y:S04]  /*2280*/  LOP3.LUT R69, R112.reuse, 0x800, RZ, 0xc0, !PT ;  /* 0x0000080070457812 */ /* 0x040fe800078ec0ff */
[----:B------:R-:W-:Y:S02]  /*2290*/  SHF.R.U32.HI R69, RZ, 0xb, R69 ;  /* 0x0000000bff457819 */ /* 0x000fe40000011645 */
[C---:B------:R-:W5:Y:S01]  /*22a0*/  DMMA.8x8x4 R24, R70.reuse, R76, R24 ;  /* 0x0000004c4618723f */ /* 0x040f620000000018 */
[----:B------:R-:W-:Y:S01]  /*22b0*/  @!PT LDS RZ, [RZ] ;  /* 0x00000000fffff984 */ /* 0x000fe20000000800 */
[----:B------:R-:W-:Y:S01]  /*22c0*/  @!PT LDS RZ, [RZ] ;  /* 0x00000000fffff984 */ /* 0x000fe20000000800 */
[----:B------:R-:W-:Y:S01]  /*22d0*/  @!PT LDS RZ, [RZ] ;  /* 0x00000000fffff984 */ /* 0x000fe20000000800 */
[----:B------:R-:W-:Y:S02]  /*22e0*/  @P5 LDGSTS.E.LTC128B.64 [R114+0x200], desc[UR14][R116.64+0x200] ;  /* 0x0020020074725fae */ /* 0x000fe4000b921b4e */
[----:B------:R-:W-:Y:S04]  /*22f0*/  ISETP.NE.U32.AND P1, PT, R69, RZ, PT ;  /* 0x000000ff4500720c */ /* 0x000fe80003f25070 */
[----:B------:R-:W-:Y:S09]  /*2300*/  @P4 LDGSTS.E.LTC128B.64 [R114+0x280], desc[UR14][R116.64+0x280] ;  /* 0x0028028074724fae */ /* 0x000ff2000b921b4e */
[C---:B------:R-:W5:Y:S11]  /*2310*/  DMMA.8x8x4 R28, R70.reuse, R74, R28 ;  /* 0x0000004a461c723f */ /* 0x040f76000000001c */
[----:B------:R-:W-:Y:S05]  /*2320*/  @!UPT UIADD3 URZ, URZ, URZ, URZ ;  /* 0x0000003f3f3ff290 */ /* 0x000fea000fffe03f */
[-C--:B------:R3:W5:Y:S04]  /*2330*/  DMMA.8x8x4 R32, R70, R72.reuse, R32 ;  /* 0x000000484620723f */ /* 0x0807680000000020 */
[----:B---3--:R-:W-:Y:S02]  /*2340*/  SHF.R.U32.HI R71, RZ, 0x2, R68 ;  /* 0x00000002ff477819 */ /* 0x008fe40000011644 */
[----:B------:R-:W-:Y:S02]  /*2350*/  LOP3.LUT R70, R112, 0x400, RZ, 0xc0, !PT ;  /* 0x0000040070467812 */ /* 0x000fe400078ec0ff */
[----:B------:R-:W-:Y:S02]  /*2360*/  ISETP.NE.U32.AND P3, PT, R71, RZ, PT ;  /* 0x000000ff4700720c */ /* 0x000fe40003f65070 */
[----:B------:R-:W-:Y:S01]  /*2370*/  SHF.R.U32.HI R70, RZ, 0xa, R70 ;  /* 0x0000000aff467819 */ /* 0x000fe20000011646 */
[----:B------:R-:W-:Y:S05]  /*2380*/  DEPBAR.LE SB5, 0xc ;  /* 0x0000d3000000791a */ /* 0x000fea0000000000 */
[C---:B----4-:R-:W5:Y:S04]  /*2390*/  DMMA.8x8x4 R36, R80.reuse, R72, R36 ;  /* 0x000000485024723f */ /* 0x050f680000000024 */
[----:B------:R-:W-:Y:S02]  /*23a0*/  ISETP.NE.U32.AND P2, PT, R70, RZ, PT ;  /* 0x000000ff4600720c */ /* 0x000fe40003f45070 */
[----:B------:R-:W-:Y:S01]  /*23b0*/  LOP3.LUT R68, R110, 0x8, RZ, 0xc0, !PT ;  /* 0x000000086e447812 */ /* 0x000fe200078ec0ff */
[----:B------:R-:W-:Y:S03]  /*23c0*/  @P3 LDGSTS.E.LTC128B.64 [R113+0xc100], desc[UR14][R122.64+0x100] ;  /* 0x0c1001007a713fae */ /* 0x000fe6000b921b4e */
[----:B------:R-:W-:Y:S04]  /*23d0*/  SHF.R.U32.HI R68, RZ, 0x3, R68 ;  /* 0x00000003ff447819 */ /* 0x000fe80000011644 */
[----:B------:R-:W-:Y:S02]  /*23e0*/  ISETP.NE.U32.AND P0, PT, R68, RZ, PT ;  /* 0x000000ff4400720c */ /* 0x000fe40003f05070 */
[C---:B------:R-:W5:Y:S01]  /*23f0*/  DMMA.8x8x4 R40, R80.reuse, R74, R40 ;  /* 0x0000004a5028723f */ /* 0x040f620000000028 */
[----:B------:R-:W-:Y:S06]  /*2400*/  @P2 LDGSTS.E.LTC128B.64 [R114+0x300], desc[UR14][R116.64+0x300] ;  /* 0x0030030074722fae */ /* 0x000fec000b921b4e */
[----:B------:R3:W-:Y:S06]  /*2410*/  @P1 LDGSTS.E.LTC128B.64 [R114+0x380], desc[UR14][R116.64+0x380] ;  /* 0x0038038074721fae */ /* 0x0007ec000b921b4e */
[----:B------:R4:W-:Y:S03]  /*2420*/  @P0 LDGSTS.E.LTC128B.64 [R113+0xc180], desc[UR14][R122.64+0x180] ;  /* 0x0c1801807a710fae */ /* 0x0009e6000b921b4e */
[C---:B------:R-:W5:Y:S03]  /*2430*/  DMMA.8x8x4 R44, R80.reuse, R76, R44 ;  /* 0x0000004c502c723f */ /* 0x040f66000000002c */
[----:B------:R-:W0:Y:S11]  /*2440*/  LDGDEPBAR ;  /* 0x00000000000079af */ /* 0x000e360000000000 */
[----:B------:R-:W-:Y:S02]  /*2450*/  @!UPT UIADD3 URZ, URZ, URZ, URZ ;  /* 0x0000003f3f3ff290 */ /* 0x000fe4000fffe03f */
[-C--:B------:R-:W5:Y:S04]  /*2460*/  DMMA.8x8x4 R48, R80, R78.reuse, R48 ;  /* 0x0000004e5030723f */ /* 0x080f680000000030 */
[----:B---3--:R-:W-:Y:S02]  /*2470*/  IADD3 R114, P0, R122, UR8, RZ ;  /* 0x000000087a727c10 */ /* 0x008fe4000ff1e0ff */
[----:B------:R-:W-:Y:S02]  /*2480*/  IADD3 R116, P1, R116, UR10, RZ ;  /* 0x0000000a74747c10 */ /* 0x000fe4000ff3e0ff */
[----:B----4-:R-:W-:Y:S02]  /*2490*/  IADD3.X R113, R123, UR9, RZ, P0, !PT ;  /* 0x000000097b717c10 */ /* 0x010fe400087fe4ff */
[C---:B------:R-:W-:Y:S01]  /*24a0*/  ISETP.NE.AND P0, PT, R111.reuse, 0x2, PT ;  /* 0x000000026f00780c */ /* 0x040fe20003f05270 */
[----:B------:R-:W-:Y:S01]  /*24b0*/  VIADD R111, R111, 0xffffffff ;  /* 0xffffffff6f6f7836 */ /* 0x000fe20000000000 */
[----:B------:R-:W-:Y:S04]  /*24c0*/  DEPBAR.LE SB5, 0xc ;  /* 0x0000d3000000791a */ /* 0x000fe80000000000 */
[C---:B------:R-:W5:Y:S01]  /*24d0*/  DMMA.8x8x4 R52, R82.reuse, R78, R52 ;  /* 0x0000004e5234723f */ /* 0x040f620000000034 */
[----:B------:R-:W-:Y:S04]  /*24e0*/  DEPBAR.LE SB0, 0x1 ;  /* 0x000080400000791a */ /* 0x000fe80000000000 */
[----:B------:R-:W-:Y:S01]  /*24f0*/  BAR.SYNC.DEFER_BLOCKING 0x0 ;  /* 0x0000000000007b1d */ /* 0x000fe20000010000 */
[----:B------:R-:W-:Y:S02]  /*2500*/  SEL R112, R112, RZ, P0 ;  /* 0x000000ff70707207 */ /* 0x000fe40000000000 */
[----:B------:R-:W-:Y:S02]  /*2510*/  SEL R110, R110, RZ, P0 ;  /* 0x000000ff6e6e7207 */ /* 0x000fe40000000000 */
[----:B------:R-:W-:Y:S02]  /*2520*/  ISETP.GT.AND P0, PT, R111, -0x1, PT ;  /* 0xffffffff6f00780c */ /* 0x000fe40003f04270 */
[----:B------:R-:W-:Y:S04]  /*2530*/  IADD3.X R115, R117, UR11, RZ, P1, !PT ;  /* 0x0000000b75737c10 */ /* 0x000fe80008ffe4ff */
[C---:B------:R3:W5:Y:S01]  /*2540*/  DMMA.8x8x4 R56, R82.reuse, R76, R56 ;  /* 0x0000004c5238723f */ /* 0x0407620000000038 */
[----:B------:R1:W1:Y:S11]  /*2550*/  LDS.128 R68, [R2+UR18] ;  /* 0x0000001202447984 */ /* 0x0002760008000c00 */
[----:B------:R-:W-:Y:S04]  /*2560*/  @!UPT UIADD3 URZ, URZ, URZ, URZ ;  /* 0x0000003f3f3ff290 */ /* 0x000fe8000fffe03f */
[C---:B------:R-:W5:Y:S01]  /*2570*/  DMMA.8x8x4 R60, R82.reuse, R74, R60 ;  /* 0x0000004a523c723f */ /* 0x040f62000000003c */
[----:B---3--:R3:W2:Y:S11]  /*2580*/  LDS.128 R76, [R0+UR19+0xc080] ;  /* 0x00c08013004c7984 */ /* 0x0086b60008000c00 */
[----:B------:R-:W-:Y:S04]  /*2590*/  @!UPT UIADD3 URZ, URZ, URZ, URZ ;  /* 0x0000003f3f3ff290 */ /* 0x000fe8000fffe03f */
[----:B------:R4:W5:Y:S02]  /*25a0*/  DMMA.8x8x4 R64, R82, R72, R64 ;  /* 0x000000485240723f */ /* 0x0009640000000040 */
[----:B----4-:R3:W2:Y:S08]  /*25b0*/  LDS.128 R80, [R2+UR18+0x80] ;  /* 0x0000801202507984 */ /* 0x0106b00008000c00 */
[----:B------:R3:W2:Y:S01]  /*25c0*/  LDS.128 R72, [R0+UR19+0xc000] ;  /* 0x00c0001300487984 */ /* 0x0006a20008000c00 */
[----:B------:R-:W-:-:S05]  /*25d0*/  DEPBAR.LE SB5, 0xc ;  /* 0x0000d3000000791a */ /* 0x000fca0000000000 */
[C---:B-1----:R3:W5:Y:S11]  /*25e0*/  DMMA.8x8x4 R4, R84.reuse, R88, R4 ;  /* 0x000000585404723f */ /* 0x0427760000000004 */
[----:B------:R-:W-:Y:S05]  /*25f0*/  @!UPT UIADD3 URZ, URZ, URZ, URZ ;  /* 0x0000003f3f3ff290 */ /* 0x000fea000fffe03f */
[C---:B------:R3:W5:Y:S11]  /*2600*/  DMMA.8x8x4 R8, R84.reuse, R90, R8 ;  /* 0x0000005a5408723f */ /* 0x0407760000000008 */
[----:B------:R-:W-:Y:S05]  /*2610*/  @!UPT UIADD3 URZ, URZ, URZ, URZ ;  /* 0x0000003f3f3ff290 */ /* 0x000fea000fffe03f */
[C---:B------:R3:W5:Y:S11]  /*2620*/  DMMA.8x8x4 R12, R84.reuse, R92, R12 ;  /* 0x0000005c540c723f */ /* 0x040776000000000c */
[----:B------:R-:W-:Y:S05]  /*2630*/  @!UPT UIADD3 URZ, URZ, URZ, URZ ;  /* 0x0000003f3f3ff290 */ /* 0x000fea000fffe03f */
[-C--:B------:R3:W5:Y:S01]  /*2640*/  DMMA.8x8x4 R16, R84, R94.reuse, R16 ;  /* 0x0000005e5410723f */ /* 0x0807620000000010 */
[----:B------:R-:W-:Y:S11]  /*2650*/  DEPBAR.LE SB5, 0xc ;  /* 0x0000d3000000791a */ /* 0x000ff60000000000 */
[----:B------:R-:W-:Y:S04]  /*2660*/  @!UPT UIADD3 URZ, URZ, URZ, URZ ;  /* 0x0000003f3f3ff290 */ /* 0x000fe8000fffe03f */
[C---:B------:R3:W5:Y:S11]  /*2670*/  DMMA.8x8x4 R20, R86.reuse, R94, R20 ;  /* 0x0000005e5614723f */ /* 0x0407760000000014 */
        /* <DEDUP_REMOVED lines=8> */
[C---:B--2---:R3:W5:Y:S11]  /*2700*/  DMMA.8x8x4 R36, R96.reuse, R88, R36 ;  /* 0x000000586024723f */ /* 0x0447760000000024 */
        /* <DEDUP_REMOVED lines=14> */
[----:B------:R3:W5:Y:S01]  /*27f0*/  DMMA.8x8x4 R64, R98, R88, R64 ;  /* 0x000000586240723f */ /* 0x0007620000000040 */
[----:B------:R-:W-:Y:S03]  /*2800*/  @!UPT UIADD3 URZ, URZ, URZ, URZ ;  /* 0x0000003f3f3ff290 */ /* 0x000fe6000fffe03f */
[----:B------:R-:W-:Y:S11]  /*2810*/  @P0 BRA `(.L_x_4) ;  /* 0xfffffff0006c0947 */ /* 0x000ff6000383ffff */
.L_x_3:
[----:B------:R-:W0:Y:S01]  /*2820*/  LDGDEPBAR ;  /* 0x00000000000079af */ /* 0x000e220000000000 */
[----:B------:R-:W-:Y:S02]  /*2830*/  ULDC.64 UR4, c[0x0][0x310] ;  /* 0x0000c40000047ab9 */ /* 0x000fe40000000a00 */
[----:B------:R-:W-:Y:S01]  /*2840*/  ISETP.NE.U32.AND P0, PT, RZ, UR4, PT ;  /* 0x00000004ff007c0c */ /* 0x000fe2000bf05070 */
[----:B------:R-:W0:Y:S03]  /*2850*/  LDGDEPBAR ;  /* 0x00000000000079af */ /* 0x000e260000000000 */
[----:B------:R-:W-:Y:S01]  /*2860*/  ISETP.NE.AND.EX P0, PT, RZ, UR5, PT, P0 ;  /* 0x00000005ff007c0c */ /* 0x000fe2000bf05300 */
[----:B------:R-:W-:-:S04]  /*2870*/  DEPBAR.LE SB0, 0x0 ;  /* 0x000080000000791a */ /* 0x000fc80000000000 */
[----:B------:R-:W-:Y:S08]  /*2880*/  BAR.SYNC.DEFER_BLOCKING 0x0 ;  /* 0x0000000000007b1d */ /* 0x000ff00000010000 */
[----:B------:R-:W-:Y:S05]  /*2890*/  @!P0 BRA `(.L_x_5) ;  /* 0x00000000001c8947 */ /* 0x000fea0003800000 */
[----:B------:R-:W1:Y:S02]  /*28a0*/  LDC.64 R68, c[0x0][0x310] ;  /* 0x0000c400ff447b82 */ /* 0x000e640000000a00 */
[----:B-1----:R-:W2:Y:S02]  /*28b0*/  LDG.E.64 R68, desc[UR14][R68.64] ;  /* 0x0000000e44447981 */ /* 0x002ea4000c1e1b00 */
[----:B--2---:R-:W-:-:S04]  /*28c0*/  ISETP.NE.U32.AND P0, PT, R68, RZ, PT ;  /* 0x000000ff4400720c */ /* 0x004fc80003f05070 */
[----:B------:R-:W-:-:S13]  /*28d0*/  ISETP.NE.AND.EX P0, PT, R69, RZ, PT, P0 ;  /* 0x000000ff4500720c */ /* 0x000fda0003f05300 */
[----:B------:R-:W-:Y:S05]  /*28e0*/  @!P0 BRA `(.L_x_5) ;  /* 0x0000000000088947 */ /* 0x000fea0003800000 */
[----:B------:R1:W4:Y:S01]  /*28f0*/  LD.E.64 R120, desc[UR14][R68.64] ;  /* 0x0000000e44787980 */ /* 0x000322000c101b00 */
[----:B------:R-:W-:Y:S05]  /*2900*/  BRA `(.L_x_6) ;  /* 0x0000000000187947 */ /* 0x000fea0003800000 */
.L_x_5:
[----:B------:R-:W-:Y:S02]  /*2910*/  ULDC.64 UR4, c[0x0][0x300] ;  /* 0x0000c00000047ab9 */ /* 0x000fe40000000a00 */
[----:B------:R-:W-:-:S04]  /*2920*/  ISETP.NE.U32.AND P0, PT, RZ, UR4, PT ;  /* 0x00000004ff007c0c */ /* 0x000fc8000bf05070 */
[----:B------:R-:W-:-:S13]  /*2930*/  ISETP.NE.AND.EX P0, PT, RZ, UR5, PT, P0 ;  /* 0x00000005ff007c0c */ /* 0x000fda000bf05300 */
[----:B------:R-:W-:Y:S05]  /*2940*/  @!P0 BRA `(.L_x_6) ;  /* 0x0000000000088947 */ /* 0x000fea0003800000 */
[----:B------:R-:W1:Y:S02]  /*2950*/  LDC.64 R120, c[0x0][0x300] ;  /* 0x0000c000ff787b82 */ /* 0x000e640000000a00 */
[----:B-1----:R-:W4:Y:S02]  /*2960*/  LDG.E.64 R120, desc[UR14][R120.64] ;  /* 0x0000000e78787981 */ /* 0x002f24000c1e1b00 */
.L_x_6:
[----:B------:R-:W-:Y:S02]  /*2970*/  ULDC.64 UR4, c[0x0][0x318] ;  /* 0x0000c60000047ab9 */ /* 0x000fe40000000a00 */
[----:B------:R-:W-:-:S04]  /*2980*/  ISETP.NE.U32.AND P0, PT, RZ, UR4, PT ;  /* 0x00000004ff007c0c */ /* 0x000fc8000bf05070 */
[----:B------:R-:W-:-:S13]  /*2990*/  ISETP.NE.AND.EX P0, PT, RZ, UR5, PT, P0 ;  /* 0x00000005ff007c0c */ /* 0x000fda000bf05300 */
[----:B------:R-:W-:Y:S05]  /*29a0*/  @!P0 BRA `(.L_x_7) ;  /* 0x00000000001c8947 */ /* 0x000fea0003800000 */
[----:B-1----:R-:W1:Y:S02]  /*29b0*/  LDC.64 R68, c[0x0][0x318] ;  /* 0x0000c600ff447b82 */ /* 0x002e640000000a00 */
[----:B-1----:R-:W2:Y:S02]  /*29c0*/  LDG.E.64 R68, desc[UR14][R68.64] ;  /* 0x0000000e44447981 */ /* 0x002ea4000c1e1b00 */
[----:B--2---:R-:W-:-:S04]  /*29d0*/  ISETP.NE.U32.AND P0, PT, R68, RZ, PT ;  /* 0x000000ff4400720c */ /* 0x004fc80003f05070 */
[----:B------:R-:W-:-:S13]  /*29e0*/  ISETP.NE.AND.EX P0, PT, R69, RZ, PT, P0 ;  /* 0x000000ff4500720c */ /* 0x000fda0003f05300 */
[----:B------:R-:W-:Y:S05]  /*29f0*/  @!P0 BRA `(.L_x_7) ;  /* 0x0000000000088947 */ /* 0x000fea0003800000 */
[----:B------:R1:W4:Y:S01]  /*2a00*/  LD.E.64 R118, desc[UR14][R68.64] ;  /* 0x0000000e44767980 */ /* 0x000322000c101b00 */
[----:B------:R-:W-:Y:S05]  /*2a10*/  BRA `(.L_x_8) ;  /* 0x0000000000187947 */ /* 0x000fea0003800000 */
.L_x_7:
[----:B------:R-:W-:Y:S02]  /*2a20*/  ULDC.64 UR4, c[0x0][0x308] ;  /* 0x0000c20000047ab9 */ /* 0x000fe40000000a00 */
[----:B------:R-:W-:-:S04]  /*2a30*/  ISETP.NE.U32.AND P0, PT, RZ, UR4, PT ;  /* 0x00000004ff007c0c */ /* 0x000fc8000bf05070 */
[----:B------:R-:W-:-:S13]  /*2a40*/  ISETP.NE.AND.EX P0, PT, RZ, UR5, PT, P0 ;  /* 0x00000005ff007c0c */ /* 0x000fda000bf05300 */
[----:B------:R-:W-:Y:S05]  /*2a50*/  @!P0 BRA `(.L_x_8) ;  /* 0x0000000000088947 */ /* 0x000fea0003800000 */
[----:B------:R-:W2:Y:S02]  /*2a60*/  LDC.64 R118, c[0x0][0x308] ;  /* 0x0000c200ff767b82 */ /* 0x000ea40000000a00 */
[----:B--2---:R-:W4:Y:S02]  /*2a70*/  LDG.E.64 R118, desc[UR14][R118.64] ;  /* 0x0000000e76767981 */ /* 0x004f24000c1e1b00 */
.L_x_8:
[----:B------:R-:W2:Y:S01]  /*2a80*/  LDC R80, c[0x0][0x320] ;  /* 0x0000c800ff507b82 */ /* 0x000ea20000000800 */
[----:B------:R-:W-:Y:S02]  /*2a90*/  ULDC UR4, c[0x0][0x340] ;  /* 0x0000d00000047ab9 */ /* 0x000fe40000000800 */
[----:B------:R-:W-:-:S05]  /*2aa0*/  MOV R70, UR4 ;  /* 0x0000000400467c02 */ /* 0x000fca0008000f00 */
[----:B---3--:R-:W3:Y:S08]  /*2ab0*/  LDC R0, c[0x0][0x21c] ;  /* 0x00008700ff007b82 */ /* 0x008ef00000000800 */
[----:B------:R-:W3:Y:S08]  /*2ac0*/  LDC.64 R82, c[0x0][0x370] ;  /* 0x0000dc00ff527b82 */ /* 0x000ef00000000a00 */
[----:B------:R-:W3:Y:S01]  /*2ad0*/  LDC R71, c[0x0][0x344] ;  /* 0x0000d100ff477b82 */ /* 0x000ee20000000800 */
[----:B--2---:R-:W-:-:S07]  /*2ae0*/  ISETP.NE.AND P0, PT, R80, RZ, PT ;  /* 0x000000ff5000720c */ /* 0x004fce0003f05270 */
[----:B-1----:R-:W1:Y:S01]  /*2af0*/  LDC R68, c[0x0][0x348] ;  /* 0x0000d200ff447b82 */ /* 0x002e620000000800 */
[----:B---3--:R-:W-:-:S07]  /*2b00*/  IMAD R0, R109, R0, UR13 ;  /* 0x0000000d6d007e24 */ /* 0x008fce000f8e0200 */
[----:B------:R-:W2:Y:S01]  /*2b10*/  LDC R69, c[0x0][0x34c] ;  /* 0x0000d300ff457b82 */ /* 0x000ea20000000800 */
[----:B------:R-:W-:Y:S01]  /*2b20*/  IMAD.WIDE R82, R0, 0x4, R82 ;  /* 0x0000000400527825 */ /* 0x000fe200078e0252 */
[----:B------:R-:W-:Y:S06]  /*2b30*/  @!P0 BRA `(.L_x_9) ;  /* 0x0000000000a88947 */ /* 0x000fec0003800000 */
[----:B------:R-:W-:Y:S02]  /*2b40*/  ISETP.NE.AND P0, PT, R80, 0x1, PT ;  /* 0x000000015000780c */ /* 0x000fe40003f05270 */
[----:B------:R-:W-:-:S11]  /*2b50*/  MOV R2, 0xffffffff ;  /* 0xffffffff00027802 */ /* 0x000fd60000000f00 */
[----:B------:R-:W-:Y:S05]  /*2b60*/  @!P0 BRA `(.L_x_10) ;  /* 0x0000000000748947 */ /* 0x000fea0003800000 */
[----:B------:R-:W-:-:S13]  /*2b70*/  ISETP.NE.AND P0, PT, R80, 0x2, PT ;  /* 0x000000025000780c */ /* 0x000fda0003f05270 */
[----:B------:R-:W-:Y:S05]  /*2b80*/  @!P0 BRA `(.L_x_11) ;  /* 0x0000000000248947 */ /* 0x000fea0003800000 */
[----:B------:R-:W-:-:S13]  /*2b90*/  ISETP.NE.AND P0, PT, R80, 0x3, PT ;  /* 0x000000035000780c */ /* 0x000fda0003f05270 */
[----:B------:R-:W-:Y:S05]  /*2ba0*/  @P0 BRA `(.L_x_12) ;  /* 0x0000000000b80947 */ /* 0x000fea0003800000 */
[----:B------:R-:W3:Y:S08]  /*2bb0*/  LDC.64 R70, c[0x0][0x340] ;  /* 0x0000d000ff467b82 */ /* 0x000ef00000000a00 */
[----:B-12---:R-:W1:Y:S01]  /*2bc0*/  LDC.64 R68, c[0x0][0x348] ;  /* 0x0000d200ff447b82 */ /* 0x006e620000000a00 */
[----:B---3--:R-:W-:-:S06]  /*2bd0*/  IMAD.WIDE R70, R100, 0x8, R70 ;  /* 0x0000000864467825 */ /* 0x008fcc00078e0246 */
[----:B------:R-:W4:Y:S01]  /*2be0*/  LDG.E.64 R70, desc[UR14][R70.64] ;  /* 0x0000000e46467981 */ /* 0x000f22000c1e1b00 */
[----:B-1----:R-:W-:-:S06]  /*2bf0*/  IMAD.WIDE R68, R100, 0x8, R68 ;  /* 0x0000000864447825 */ /* 0x002fcc00078e0244 */
[----:B------:R-:W4:Y:S01]  /*2c00*/  LDG.E.64 R68, desc[UR14][R68.64] ;  /* 0x0000000e44447981 */ /* 0x000f22000c1e1b00 */
[----:B------:R-:W-:Y:S05]  /*2c10*/  BRA `(.L_x_12) ;  /* 0x00000000009c7947 */ /* 0x000fea0003800000 */
.L_x_11:
[----:B------:R-:W3:Y:S01]  /*2c20*/  LDC.64 R74, c[0x0][0x360] ;  /* 0x0000d800ff4a7b82 */ /* 0x000ee20000000a00 */
[----:B------:R-:W-:-:S07]  /*2c30*/  SHF.R.S32.HI R0, RZ, 0x1f, R100 ;  /* 0x0000001fff007819 */ /* 0x000fce0000011464 */
[----:B------:R-:W3:Y:S08]  /*2c40*/  LDC.64 R72, c[0x0][0x368] ;  /* 0x0000da00ff487b82 */ /* 0x000ef00000000a00 */
[----:B------:R-:W3:Y:S08]  /*2c50*/  LDC.64 R70, c[0x0][0x340] ;  /* 0x0000d000ff467b82 */ /* 0x000ef00000000a00 */
[----:B-12---:R-:W1:Y:S01]  /*2c60*/  LDC.64 R68, c[0x0][0x348] ;  /* 0x0000d200ff447b82 */ /* 0x006e620000000a00 */
[----:B---3--:R-:W-:-:S02]  /*2c70*/  IMAD R76, R0, R74, RZ ;  /* 0x0000004a004c7224 */ /* 0x008fc400078e02ff */
[----:B------:R-:W-:-:S04]  /*2c80*/  IMAD.WIDE.U32 R84, R100, R74, RZ ;  /* 0x0000004a64547225 */ /* 0x000fc800078e00ff */
[----:B------:R-:W-:Y:S02]  /*2c90*/  IMAD R75, R100, R75, R76 ;  /* 0x0000004b644b7224 */ /* 0x000fe400078e024c */
[-C--:B------:R-:W-:Y:S02]  /*2ca0*/  IMAD R0, R0, R72.reuse, RZ ;  /* 0x0000004800007224 */ /* 0x080fe400078e02ff */
[----:B------:R-:W-:Y:S01]  /*2cb0*/  IMAD.WIDE.U32 R78, R100, R72, RZ ;  /* 0x00000048644e7225 */ /* 0x000fe200078e00ff */
[----:B------:R-:W-:-:S03]  /*2cc0*/  IADD3 R75, R85, R75, RZ ;  /* 0x0000004b554b7210 */ /* 0x000fc60007ffe0ff */
[----:B------:R-:W-:Y:S01]  /*2cd0*/  IMAD R0, R100, R73, R0 ;  /* 0x0000004964007224 */ /* 0x000fe200078e0200 */
[----:B------:R-:W-:-:S04]  /*2ce0*/  LEA R70, P1, R84, R70, 0x3 ;  /* 0x0000004654467211 */ /* 0x000fc800078218ff */
[----:B------:R-:W-:Y:S02]  /*2cf0*/  IADD3 R0, R79, R0, RZ ;  /* 0x000000004f007210 */ /* 0x000fe40007ffe0ff */
[----:B------:R-:W-:Y:S02]  /*2d00*/  LEA.HI.X R71, R84, R71, R75, 0x3, P1 ;  /* 0x0000004754477211 */ /* 0x000fe400008f1c4b */
[----:B-1----:R-:W-:-:S04]  /*2d10*/  LEA R68, P0, R78, R68, 0x3 ;  /* 0x000000444e447211 */ /* 0x002fc800078018ff */
[----:B------:R-:W-:Y:S01]  /*2d20*/  LEA.HI.X R69, R78, R69, R0, 0x3, P0 ;  /* 0x000000454e457211 */ /* 0x000fe200000f1c00 */
[----:B------:R-:W-:Y:S08]  /*2d30*/  BRA `(.L_x_12) ;  /* 0x0000000000547947 */ /* 0x000ff00003800000 */
.L_x_10:
[----:B------:R-:W3:Y:S01]  /*2d40*/  LDC.64 R72, c[0x0][0x368] ;  /* 0x0000da00ff487b82 */ /* 0x000ee20000000a00 */
[----:B------:R-:W-:-:S07]  /*2d50*/  SHF.R.S32.HI R0, RZ, 0x1f, R100 ;  /* 0x0000001fff007819 */ /* 0x000fce0000011464 */
[----:B-12---:R-:W1:Y:S01]  /*2d60*/  LDC.64 R68, c[0x0][0x348] ;  /* 0x0000d200ff447b82 */ /* 0x006e620000000a00 */
[-C--:B---3--:R-:W-:Y:S02]  /*2d70*/  IMAD R0, R0, R72.reuse, RZ ;  /* 0x0000004800007224 */ /* 0x088fe400078e02ff */
[----:B------:R-:W-:-:S04]  /*2d80*/  IMAD.WIDE.U32 R74, R100, R72, RZ ;  /* 0x00000048644a7225 */ /* 0x000fc800078e00ff */
[----:B------:R-:W-:Y:S01]  /*2d90*/  IMAD R0, R100, R73, R0 ;  /* 0x0000004964007224 */ /* 0x000fe200078e0200 */
[----:B-1----:R-:W-:-:S04]  /*2da0*/  LEA R68, P0, R74, R68, 0x3 ;  /* 0x000000444a447211 */ /* 0x002fc800078018ff */
[----:B------:R-:W-:-:S04]  /*2db0*/  IADD3 R0, R75, R0, RZ ;  /* 0x000000004b007210 */ /* 0x000fc80007ffe0ff */
[----:B------:R-:W-:Y:S01]  /*2dc0*/  LEA.HI.X R69, R74, R69, R0, 0x3, P0 ;  /* 0x000000454a457211 */ /* 0x000fe200000f1c00 */
[----:B------:R-:W-:Y:S06]  /*2dd0*/  BRA `(.L_x_12) ;  /* 0x00000000002c7947 */ /* 0x000fec0003800000 */
.L_x_9:
[----:B------:R-:W3:Y:S01]  /*2de0*/  LDC R0, c[0x0][0x224] ;  /* 0x00008900ff007b82 */ /* 0x000ee20000000800 */
[----:B------:R-:W-:Y:S02]  /*2df0*/  MOV R2, 0xffffffff ;  /* 0xffffffff00027802 */ /* 0x000fe40000000f00 */
[----:B---3--:R-:W-:-:S13]  /*2e00*/  ISETP.GE.AND P0, PT, R0, 0x2, PT ;  /* 0x000000020000780c */ /* 0x008fda0003f06270 */
[----:B------:R-:W-:Y:S05]  /*2e10*/  @!P0 BRA `(.L_x_12) ;  /* 0x00000000001c8947 */ /* 0x000fea0003800000 */
[----:B------:R-:W-:Y:S01]  /*2e20*/  ISETP.GT.AND P0, PT, R3, RZ, PT ;  /* 0x000000ff0300720c */ /* 0x000fe20003f04270 */
[----:B------:R-:W-:-:S12]  /*2e30*/  IMAD.MOV.U32 R2, RZ, RZ, -0x1 ;  /* 0xffffffffff027424 */ /* 0x000fd800078e00ff */
[----:B------:R3:W2:Y:S04]  /*2e40*/  @!P0 LDG.E.STRONG.GPU R2, desc[UR14][R82.64] ;  /* 0x0000000e52028981 */ /* 0x0006a8000c1ef900 */
[----:B--2---:R-:W-:Y:S01]  /*2e50*/  @!P0 CCTL.IVALL ;  /* 0x00000000ff00898f */ /* 0x004fe20002000000 */
[----:B------:R-:W-:-:S04]  /*2e60*/  ISETP.NE.AND P0, PT, R100, RZ, PT ;  /* 0x000000ff6400720c */ /* 0x000fc80003f05270 */
[----:B----4-:R-:W-:Y:S02]  /*2e70*/  FSEL R118, R118, RZ, !P0 ;  /* 0x000000ff76767208 */ /* 0x010fe40004000000 */
[----:B------:R-:W-:-:S07]  /*2e80*/  FSEL R119, R119, 1.875, !P0 ;  /* 0x3ff0000077777808 */ /* 0x000fce0004000000 */
.L_x_12:
[----:B------:R-:W-:Y:S01]  /*2e90*/  SHF.R.S32.HI R74, RZ, 0x1f, R105 ;  /* 0x0000001fff4a7819 */ /* 0x000fe20000011469 */
[----:B------:R-:W1:Y:S01]  /*2ea0*/  LDC R72, c[0x0][0x224] ;  /* 0x00008900ff487b82 */ /* 0x000e620000000800 */
[----:B------:R-:W-:Y:S01]  /*2eb0*/  LEA.HI R73, R106, R3, RZ, 0x8 ;  /* 0x000000036a497211 */ /* 0x000fe200078f40ff */
[----:B------:R-:W-:Y:S01]  /*2ec0*/  IMAD.IADD R108, R108, 0x1, R104 ;  /* 0x000000016c6c7824 */ /* 0x000fe200078e0268 */
[----:B------:R-:W-:Y:S01]  /*2ed0*/  LEA.HI R74, R74, R105, RZ, 0x3 ;  /* 0x000000694a4a7211 */ /* 0x000fe200078f18ff */
[----:B------:R-:W-:Y:S01]  /*2ee0*/  ULEA UR16, UR17, UR16, 0x2 ;  /* 0x0000001011107291 */ /* 0x000fe2000f8e103f */
[----:B------:R-:W-:Y:S01]  /*2ef0*/  SHF.R.S32.HI R73, RZ, 0x8, R73 ;  /* 0x00000008ff497819 */ /* 0x000fe20000011449 */
[----:B------:R-:W-:Y:S01]  /*2f00*/  IMAD.WIDE R114, R108, 0x8, RZ ;  /* 0x000000086c727825 */ /* 0x000fe200078e02ff */
[----:B------:R-:W-:Y:S01]  /*2f10*/  LOP3.LUT R74, R74, 0xfffffff8, RZ, 0xc0, !PT ;  /* 0xfffffff84a4a7812 */ /* 0x000fe200078ec0ff */
[----:B------:R-:W2:Y:S01]  /*2f20*/  LDC.64 R76, c[0x0][0x270] ;  /* 0x00009c00ff4c7b82 */ /* 0x000ea20000000a00 */
[----:B------:R-:W-:Y:S01]  /*2f30*/  USHF.L.U32 UR8, UR7, 0x4, URZ ;  /* 0x0000000407087899 */ /* 0x000fe2000800063f */
[----:B------:R-:W-:Y:S01]  /*2f40*/  SHF.R.U32.HI R103, RZ, 0x2, R103 ;  /* 0x00000002ff677819 */ /* 0x000fe20000011667 */
[----:B------:R-:W-:Y:S01]  /*2f50*/  USHF.L.U32 UR16, UR16, 0x3, URZ ;  /* 0x0000000310107899 */ /* 0x000fe2000800063f */
[----:B------:R-:W-:Y:S01]  /*2f60*/  IMAD.IADD R74, R105, 0x1, -R74 ;  /* 0x00000001694a7824 */ /* 0x000fe200078e0a4a */
[----:B------:R-:W-:Y:S01]  /*2f70*/  LOP3.LUT R95, R3, 0x3, RZ, 0xc0, !PT ;  /* 0x00000003035f7812 */ /* 0x000fe200078ec0ff */
[----:B------:R-:W-:Y:S01]  /*2f80*/  ULDC.64 UR4, c[0x0][0x270] ;  /* 0x00009c0000047ab9 */ /* 0x000fe20000000a00 */
[----:B------:R-:W-:Y:S01]  /*2f90*/  UIMAD UR8, UR16, 0x22, UR8 ;  /* 0x00000022100878a4 */ /* 0x000fe2000f8e0208 */
[----:B------:R-:W3:Y:S01]  /*2fa0*/  LDC.64 R78, c[0x0][0x2b0] ;  /* 0x0000ac00ff4e7b82 */ /* 0x000ee20000000a00 */
[----:B------:R-:W-:Y:S01]  /*2fb0*/  LEA.HI R0, R74, R74, RZ, 0x1 ;  /* 0x0000004a4a007211 */ /* 0x000fe200078f08ff */
[----:B------:R-:W-:Y:S01]  /*2fc0*/  IMAD R95, R103, 0x22, R95 ;  /* 0x00000022675f7824 */ /* 0x000fe200078e025f */
[----:B------:R-:W-:Y:S01]  /*2fd0*/  MOV R91, UR5 ;  /* 0x00000005005b7c02 */ /* 0x000fe20008000f00 */
[----:B------:R-:W-:Y:S01]  /*2fe0*/  IMAD.U32 R92, RZ, RZ, UR4 ;  /* 0x00000004ff5c7e24 */ /* 0x000fe2000f8e00ff */
[----:B------:R-:W-:Y:S01]  /*2ff0*/  LOP3.LUT R75, R0, 0x3ffffffe, RZ, 0xc0, !PT ;  /* 0x3ffffffe004b7812 */ /* 0x000fe200078ec0ff */
[----:B------:R-:W-:Y:S01]  /*3000*/  VIADD R95, R95, UR8 ;  /* 0x000000085f5f7c36 */ /* 0x000fe20008000000 */
[----:B------:R-:W-:Y:S01]  /*3010*/  SHF.R.S32.HI R0, RZ, 0x1, R0 ;  /* 0x00000001ff007819 */ /* 0x000fe20000011400 */
[----:B------:R-:W-:Y:S01]  /*3020*/  ULDC UR7, c[0x0][0x278] ;  /* 0x00009e0000077ab9 */ /* 0x000fe20000000800 */
[----:B-1----:R-:W-:Y:S01]  /*3030*/  ISETP.GT.AND P1, PT, R72, 0x1, PT ;  /* 0x000000014800780c */ /* 0x002fe20003f24270 */
[----:B------:R-:W-:Y:S01]  /*3040*/  IMAD.IADD R74, R74, 0x1, -R75 ;  /* 0x000000014a4a7824 */ /* 0x000fe200078e0a4b */
[----:B------:R-:W-:Y:S01]  /*3050*/  ULDC.64 UR4, c[0x0][0x290] ;  /* 0x0000a40000047ab9 */ /* 0x000fe20000000a00 */
[----:B------:R-:W-:Y:S01]  /*3060*/  IMAD R73, R73, 0x4, R0 ;  /* 0x0000000449497824 */ /* 0x000fe200078e0200 */
[----:B------:R-:W-:Y:S01]  /*3070*/  ISETP.EQ.AND P1, PT, R80, RZ, P1 ;  /* 0x000000ff5000720c */ /* 0x000fe20000f22270 */
[----:B------:R-:W-:Y:S01]  /*3080*/  IMAD.U32 R72, RZ, RZ, UR7 ;  /* 0x00000007ff487e24 */ /* 0x000fe2000f8e00ff */
[----:B------:R-:W-:-:S02]  /*3090*/  LEA R95, R95, UR6, 0x4 ;  /* 0x000000065f5f7c11 */ /* 0x000fc4000f8e20ff */
[C---:B------:R-:W-:Y:S01]  /*30a0*/  LEA R0, R73.reuse, R74, 0x3 ;  /* 0x0000004a49007211 */ /* 0x040fe200078e18ff */
[----:B------:R-:W-:-:S03]  /*30b0*/  IMAD R73, R73, 0x2, R74 ;  /* 0x0000000249497824 */ /* 0x000fc600078e024a */
[----:B------:R-:W-:Y:S02]  /*30c0*/  LEA R0, R0, UR12, 0x2 ;  /* 0x0000000c00007c11 */ /* 0x000fe4000f8e10ff */
[----:B------:R-:W-:Y:S02]  /*30d0*/  SHF.L.U32 R73, R73, 0x2, RZ ;  /* 0x0000000249497819 */ /* 0x000fe400000006ff */
[----:B------:R-:W-:Y:S01]  /*30e0*/  SHF.R.S32.HI R112, RZ, 0x1f, R0 ;  /* 0x0000001fff707819 */ /* 0x000fe20000011400 */
[----:B--2---:R-:W-:-:S04]  /*30f0*/  IMAD.WIDE.U32 R74, R0, R76, R114 ;  /* 0x0000004c004a7225 */ /* 0x004fc800078e0072 */
[----:B------:R-:W-:Y:S01]  /*3100*/  IMAD R73, R73, 0x220, RZ ;  /* 0x0000022049497824 */ /* 0x000fe200078e02ff */
[----:B----4-:R-:W-:Y:S01]  /*3110*/  IADD3 R90, P0, R70, R74, RZ ;  /* 0x0000004a465a7210 */ /* 0x010fe20007f1e0ff */
[----:B------:R-:W-:Y:S02]  /*3120*/  IMAD R93, R112, R76, RZ ;  /* 0x0000004c705d7224 */ /* 0x000fe400078e02ff */
[----:B------:R-:W-:Y:S02]  /*3130*/  IMAD R104, R104, 0x8, R73 ;  /* 0x0000000868687824 */ /* 0x000fe400078e0249 */
[----:B------:R-:W1:Y:S01]  /*3140*/  LDC R73, c[0x0][0x27c] ;  /* 0x00009f00ff497b82 */ /* 0x000e620000000800 */
[-C--:B---3--:R-:W-:Y:S02]  /*3150*/  IMAD R112, R112, R78.reuse, RZ ;  /* 0x0000004e70707224 */ /* 0x088fe400078e02ff */
[C---:B------:R-:W-:Y:S02]  /*3160*/  IMAD R93, R0.reuse, R77, R93 ;  /* 0x0000004d005d7224 */ /* 0x040fe400078e025d */
[----:B------:R-:W-:-:S03]  /*3170*/  IMAD.WIDE.U32 R114, R0, R78, R114 ;  /* 0x0000004e00727225 */ /* 0x000fc600078e0072 */
[----:B------:R-:W-:Y:S01]  /*3180*/  IADD3.X R93, R71, R75, R93, P0, !PT ;  /* 0x0000004b475d7210 */ /* 0x000fe200007fe45d */
[----:B------:R-:W-:Y:S01]  /*3190*/  IMAD R112, R0, R79, R112 ;  /* 0x0000004f00707224 */ /* 0x000fe200078e0270 */
[----:B------:R-:W-:Y:S01]  /*31a0*/  IADD3 R110, P0, R68, R114, RZ ;  /* 0x00000072446e7210 */ /* 0x000fe20007f1e0ff */
[----:B------:R-:W-:Y:S02]  /*31b0*/  IMAD.U32 R74, RZ, RZ, UR4 ;  /* 0x00000004ff4a7e24 */ /* 0x000fe4000f8e00ff */
[----:B------:R-:W-:Y:S01]  /*31c0*/  IMAD.U32 R75, RZ, RZ, UR5 ;  /* 0x00000005ff4b7e24 */ /* 0x000fe2000f8e00ff */
[----:B------:R-:W-:-:S04]  /*31d0*/  IADD3 R113, R115, R112, RZ ;  /* 0x0000007073717210 */ /* 0x000fc80007ffe0ff */
[----:B------:R-:W-:Y:S01]  /*31e0*/  IADD3.X R111, R69, R113, RZ, P0, !PT ;  /* 0x00000071456f7210 */ /* 0x000fe200007fe4ff */
[----:B------:R-:W-:Y:S06]  /*31f0*/  @!P1 BRA `(.L_x_13) ;  /* 0x0000000000949947 */ /* 0x000fec0003800000 */
[----:B------:R-:W2:Y:S01]  /*3200*/  LDC.64 R74, c[0x0][0x290] ;  /* 0x0000a400ff4a7b82 */ /* 0x000ea20000000a00 */
[----:B------:R-:W-:-:S13]  /*3210*/  ISETP.NE.AND P1, PT, R2, R100, PT ;  /* 0x000000640200720c */ /* 0x000fda0003f25270 */
[----:B------:R-:W-:Y:S06]  /*3220*/  BAR.RED.AND.DEFER_BLOCKING 0x0, P1 ;  /* 0x0000000000007b1d */ /* 0x000fec0000814400 */
[----:B------:R-:W3:Y:S01]  /*3230*/  B2R.RESULT RZ, P1 ;  /* 0x0000000000ff731c */ /* 0x000ee20000024000 */
[----:B------:R-:W-:-:S04]  /*3240*/  ISETP.NE.AND P0, PT, R100, RZ, PT ;  /* 0x000000ff6400720c */ /* 0x000fc80003f05270 */
[----:B------:R-:W-:Y:S01]  /*3250*/  SEL R92, R76, R78, !P0 ;  /* 0x0000004e4c5c7207 */ /* 0x000fe20004000000 */
[----:B-1----:R-:W1:Y:S01]  /*3260*/  LDC.64 R72, c[0x0][0x278] ;  /* 0x00009e00ff487b82 */ /* 0x002e620000000a00 */
[----:B------:R-:W-:Y:S02]  /*3270*/  SEL R91, R77, R79, !P0 ;  /* 0x0000004f4d5b7207 */ /* 0x000fe40004000000 */
[----:B------:R-:W-:Y:S02]  /*3280*/  SEL R90, R90, R110, !P0 ;  /* 0x0000006e5a5a7207 */ /* 0x000fe40004000000 */
[----:B------:R-:W-:Y:S02]  /*3290*/  SEL R93, R93, R111, !P0 ;  /* 0x0000006f5d5d7207 */ /* 0x000fe40004000000 */
[----:B------:R-:W-:Y:S01]  /*32a0*/  SEL R70, R70, R68, !P0 ;  /* 0x0000004446467207 */ /* 0x000fe20004000000 */
[----:B--2---:R-:W2:Y:S01]  /*32b0*/  @P0 LDC R74, c[0x0][0x2d0] ;  /* 0x0000b400ff4a0b82 */ /* 0x004ea20000000800 */
[----:B------:R-:W-:-:S07]  /*32c0*/  SEL R71, R71, R69, !P0 ;  /* 0x0000004547477207 */ /* 0x000fce0004000000 */
[----:B------:R-:W2:Y:S08]  /*32d0*/  @P0 LDC R75, c[0x0][0x2d4] ;  /* 0x0000b500ff4b0b82 */ /* 0x000eb00000000800 */
[----:B-1----:R-:W1:Y:S08]  /*32e0*/  @P0 LDC R72, c[0x0][0x2b8] ;  /* 0x0000ae00ff480b82 */ /* 0x002e700000000800 */
[----:B------:R-:W1:Y:S01]  /*32f0*/  @P0 LDC R73, c[0x0][0x2bc] ;  /* 0x0000af00ff490b82 */ /* 0x000e620000000800 */
[----:B---3--:R-:W-:Y:S05]  /*3300*/  @!P1 BRA `(.L_x_14) ;  /* 0x0000000000289947 */ /* 0x008fea0003800000 */
[----:B------:R-:W-:-:S13]  /*3310*/  ISETP.GT.AND P1, PT, R3, RZ, PT ;  /* 0x000000ff0300720c */ /* 0x000fda0003f24270 */
.L_x_16:
[----:B------:R-:W-:Y:S05]  /*3320*/  YIELD ;  /* 0x0000000000007946 */ /* 0x000fea0003800000 */
[----:B---3-5:R-:W-:Y:S05]  /*3330*/  @P1 BRA `(.L_x_15) ;  /* 0x0000000000081947 */ /* 0x028fea0003800000 */
[----:B------:R3:W4:Y:S04]  /*3340*/  LDG.E.STRONG.GPU R2, desc[UR14][R82.64] ;  /* 0x0000000e52027981 */ /* 0x000728000c1ef900 */
[----:B----4-:R-:W-:Y:S01]  /*3350*/  CCTL.IVALL ;  /* 0x00000000ff00798f */ /* 0x010fe20002000000 */
.L_x_15:
[----:B------:R-:W-:Y:S01]  /*3360*/  ISETP.NE.AND P0, PT, R2, R100, PT ;  /* 0x000000640200720c */ /* 0x000fe20003f05270 */
[----:B------:R-:W-:-:S12]  /*3370*/  WARPSYNC.ALL ;  /* 0x0000000000007948 */ /* 0x000fd80003800000 */
[----:B------:R-:W-:Y:S06]  /*3380*/  BAR.RED.AND.DEFER_BLOCKING 0x0, P0 ;  /* 0x0000000000007b1d */ /* 0x000fec0000014400 */
[----:B------:R-:W4:Y:S02]  /*3390*/  B2R.RESULT RZ, P0 ;  /* 0x0000000000ff731c */ /* 0x000f240000004000 */
[----:B----4-:R-:W-:Y:S05]  /*33a0*/  @P0 BRA `(.L_x_16) ;  /* 0xfffffffc00dc0947 */ /* 0x010fea000383ffff */
.L_x_14:
[----:B------:R-:W-:Y:S05]  /*33b0*/  WARPSYNC.ALL ;  /* 0x0000000000007948 */ /* 0x000fea0003800000 */
[----:B------:R-:W-:Y:S06]  /*33c0*/  BAR.SYNC.DEFER_BLOCKING 0x0 ;  /* 0x0000000000007b1d */ /* 0x000fec0000010000 */
[----:B------:R-:W-:Y:S01]  /*33d0*/  @!PT LDS RZ, [RZ] ;  /* 0x00000000fffff984 */ /* 0x000fe20000000800 */
[----:B------:R-:W-:Y:S01]  /*33e0*/  @!PT LDS RZ, [RZ] ;  /* 0x00000000fffff984 */ /* 0x000fe20000000800 */
[----:B------:R-:W-:Y:S01]  /*33f0*/  @!PT LDS RZ, [RZ] ;  /* 0x00000000fffff984 */ /* 0x000fe20000000800 */
[----:B------:R-:W-:Y:S01]  /*3400*/  @!PT LDS RZ, [RZ] ;  /* 0x00000000fffff984 */ /* 0x000fe20000000800 */
[----:B------:R-:W-:Y:S06]  /*3410*/  MEMBAR.SC.GPU ;  /* 0x0000000000007992 */ /* 0x000fec0000002000 */
[----:B------:R-:W-:-:S00]  /*3420*/  ERRBAR ;  /* 0x00000000000079ab */ /* 0x000fc00000000000 */
[----:B------:R-:W-:Y:S06]  /*3430*/  CGAERRBAR ;  /* 0x00000000000075ab */ /* 0x000fec0000000000 */
[----:B------:R-:W-:Y:S01]  /*3440*/  CCTL.IVALL ;  /* 0x00000000ff00798f */ /* 0x000fe20002000000 */
.L_x_13:
[----:B------:R-:W4:Y:S01]  /*3450*/  S2UR UR8, SR_CgaCtaId ;  /* 0x00000000000879c3 */ /* 0x000f220000008800 */
[----:B------:R-:W-:Y:S01]  /*3460*/  DSETP.NEU.AND P0, PT, R118, RZ, PT ;  /* 0x000000ff7600722a */ /* 0x000fe20003f0d000 */
[----:B------:R-:W-:Y:S01]  /*3470*/  UMOV UR4, 0x400 ;  /* 0x0000040000047882 */ /* 0x000fe20000000000 */
[----:B------:R-:W-:Y:S01]  /*3480*/  BSSY B2, `(.L_x_17) ;  /* 0x000168c000027945 */ /* 0x000fe20003800000 */
[----:B----4-:R-:W-:-:S11]  /*3490*/  ULEA UR8, UR8, UR4, 0x18 ;  /* 0x0000000408087291 */ /* 0x010fd6000f8ec03f */
[----:B------:R-:W-:Y:S05]  /*34a0*/  @!P0 BRA `(.L_x_18) ;  /* 0x000000ec00748947 */ /* 0x000fea0003800000 */
[----:B------:R-:W-:Y:S01]  /*34b0*/  ISETP.LE.AND P2, PT, R107, UR12, PT ;  /* 0x0000000c6b007c0c */ /* 0x000fe2000bf43270 */
[----:B------:R-:W-:-:S12]  /*34c0*/  BSSY B1, `(.L_x_19) ;  /* 0x00001d3000017945 */ /* 0x000fd80003800000 */
[----:B------:R-:W-:Y:S05]  /*34d0*/  @P2 BRA `(.L_x_20) ;  /* 0x0000001800882947 */ /* 0x000fea0003800000 */
[----:B------:R-:W-:Y:S01]  /*34e0*/  IADD3 R2, P0, -R70, R90, RZ ;  /* 0x0000005a46027210 */ /* 0x000fe20007f1e1ff */
[----:B------:R-:W-:Y:S04]  /*34f0*/  BSSY B0, `(.L_x_21) ;  /* 0x0000029000007945 */ /* 0x000fe80003800000 */
[----:B------:R-:W-:-:S05]  /*3500*/  IMAD.X R3, R93, 0x1, ~R71, P0 ;  /* 0x000000015d037824 */ /* 0x000fca00000e0e47 */
[----:B------:R-:W-:-:S04]  /*3510*/  LOP3.LUT R76, R3, R91, RZ, 0xfc, !PT ;  /* 0x0000005b034c7212 */ /* 0x000fc800078efcff */
[----:B------:R-:W-:-:S13]  /*3520*/  ISETP.NE.U32.AND P0, PT, R76, RZ, PT ;  /* 0x000000ff4c00720c */ /* 0x000fda0003f05070 */
[----:B------:R-:W-:Y:S05]  /*3530*/  @!P0 BRA `(.L_x_22) ;  /* 0x00000000003c8947 */ /* 0x000fea0003800000 */
[----:B------:R-:W-:Y:S01]  /*3540*/  IMAD.MOV.U32 R96, RZ, RZ, R2 ;  /* 0x000000ffff607224 */ /* 0x000fe200078e0002 */
[----:B------:R-:W-:Y:S01]  /*3550*/  MOV R102, R92 ;  /* 0x0000005c00667202 */ /* 0x000fe20000000f00 */
[----:B------:R-:W-:Y:S01]  /*3560*/  IMAD.MOV.U32 R94, RZ, RZ, R3 ;  /* 0x000000ffff5e7224 */ /* 0x000fe200078e0003 */
[----:B------:R-:W-:Y:S02]  /*3570*/  MOV R101, R91 ;  /* 0x0000005b00657202 */ /* 0x000fe40000000f00 */
[----:B------:R-:W-:Y:S02]  /*3580*/  MOV R99, 0x35a0 ;  /* 0x000035a000637802 */ /* 0x000fe40000000f00 */
[----:B-123-5:R-:W-:Y:S05]  /*3590*/  CALL.REL.NOINC `($__internal_0_$__cuda_sm20_div_u64) ;  /* 0x0000016800747944 */ /* 0x02efea0003c00000 */
[----:B------:R-:W-:-:S04]  /*35a0*/  IADD3 R76, P0, RZ, -R94, RZ ;  /* 0x8000005eff4c7210 */ /* 0x000fc80007f1e0ff */
[----:B------:R-:W-:Y:S01]  /*35b0*/  IADD3.X R96, RZ, ~R96, RZ, P0, !PT ;  /* 0x80000060ff607210 */ /* 0x000fe200007fe4ff */
[----:B------:R-:W-:Y:S01]  /*35c0*/  IMAD.WIDE.U32 R78, R92, R76, R2 ;  /* 0x0000004c5c4e7225 */ /* 0x000fe200078e0002 */
[----:B------:R-:W-:-:S03]  /*35d0*/  MOV R3, R94 ;  /* 0x0000005e00037202 */ /* 0x000fc60000000f00 */
[----:B------:R-:W-:Y:S01]  /*35e0*/  IMAD R96, R96, R92, RZ ;  /* 0x0000005c60607224 */ /* 0x000fe200078e02ff */
[----:B------:R-:W-:-:S03]  /*35f0*/  MOV R2, R78 ;  /* 0x0000004e00027202 */ /* 0x000fc60000000f00 */
[----:B------:R-:W-:-:S05]  /*3600*/  IMAD R96, R91, R76, R96 ;  /* 0x0000004c5b607224 */ /* 0x000fca00078e0260 */
[----:B------:R-:W-:Y:S01]  /*3610*/  IADD3 R77, R79, R96, RZ ;  /* 0x000000604f4d7210 */ /* 0x000fe20007ffe0ff */
[----:B------:R-:W-:Y:S05]  /*3620*/  BRA `(.L_x_23) ;  /* 0x0000000000547947 */ /* 0x000fea0003800000 */
.L_x_22:
[----:B------:R-:W4:Y:S01]  /*3630*/  I2F.U32.RP R3, R92 ;  /* 0x0000005c00037306 */ /* 0x000f220000209000 */
[----:B------:R-:W-:Y:S01]  /*3640*/  IMAD.MOV.U32 R76, RZ, RZ, RZ ;  /* 0x000000ffff4c7224 */ /* 0x000fe200078e00ff */
[----:B------:R-:W-:-:S06]  /*3650*/  ISETP.NE.U32.AND P0, PT, R92, RZ, PT ;  /* 0x000000ff5c00720c */ /* 0x000fcc0003f05070 */
[----:B----4-:R-:W4:Y:S02]  /*3660*/  MUFU.RCP R3, R3 ;  /* 0x0000000300037308 */ /* 0x010f240000001000 */
[----:B----4-:R-:W-:-:S06]  /*3670*/  IADD3 R3, R3, 0xffffffe, RZ ;  /* 0x0ffffffe03037810 */ /* 0x010fcc0007ffe0ff */
[----:B------:R-:W4:Y:S02]  /*3680*/  F2I.FTZ.U32.TRUNC.NTZ R77, R3 ;  /* 0x00000003004d7305 */ /* 0x000f24000021f000 */
[----:B----4-:R-:W-:-:S05]  /*3690*/  IADD3 R3, RZ, -R77, RZ ;  /* 0x8000004dff037210 */ /* 0x010fca0007ffe0ff */
[----:B------:R-:W-:-:S04]  /*36a0*/  IMAD R3, R3, R92, RZ ;  /* 0x0000005c03037224 */ /* 0x000fc800078e02ff */
[----:B------:R-:W-:-:S04]  /*36b0*/  IMAD.HI.U32 R3, R77, R3, R76 ;  /* 0x000000034d037227 */ /* 0x000fc800078e004c */
[----:B------:R-:W-:Y:S02]  /*36c0*/  IMAD.MOV.U32 R77, RZ, RZ, RZ ;  /* 0x000000ffff4d7224 */ /* 0x000fe400078e00ff */
[----:B------:R-:W-:-:S05]  /*36d0*/  IMAD.HI.U32 R3, R3, R2, RZ ;  /* 0x0000000203037227 */ /* 0x000fca00078e00ff */
[----:B------:R-:W-:-:S05]  /*36e0*/  IADD3 R76, -R3, RZ, RZ ;  /* 0x000000ff034c7210 */ /* 0x000fca0007ffe1ff */
[----:B------:R-:W-:-:S05]  /*36f0*/  IMAD R76, R92, R76, R2 ;  /* 0x0000004c5c4c7224 */ /* 0x000fca00078e0202 */
[----:B------:R-:W-:-:S13]  /*3700*/  ISETP.GE.U32.AND P3, PT, R76, R92, PT ;  /* 0x0000005c4c00720c */ /* 0x000fda0003f66070 */
[----:B------:R-:W-:Y:S01]  /*3710*/  @P3 IMAD.IADD R76, R76, 0x1, -R92 ;  /* 0x000000014c4c3824 */ /* 0x000fe200078e0a5c */
[----:B------:R-:W-:-:S04]  /*3720*/  @P3 IADD3 R3, R3, 0x1, RZ ;  /* 0x0000000103033810 */ /* 0x000fc80007ffe0ff */
[----:B------:R-:W-:-:S13]  /*3730*/  ISETP.GE.U32.AND P1, PT, R76, R92, PT ;  /* 0x0000005c4c00720c */ /* 0x000fda0003f26070 */
[----:B------:R-:W-:Y:S01]  /*3740*/  @P1 VIADD R3, R3, 0x1 ;  /* 0x0000000103031836 */ /* 0x000fe20000000000 */
[----:B------:R-:W-:-:S04]  /*3750*/  @!P0 LOP3.LUT R3, RZ, R92, RZ, 0x33, !PT ;  /* 0x0000005cff038212 */ /* 0x000fc800078e33ff */
[----:B------:R-:W-:-:S05]  /*3760*/  IADD3 R76, -R3, RZ, RZ ;  /* 0x000000ff034c7210 */ /* 0x000fca0007ffe1ff */
[----:B------:R-:W-:Y:S02]  /*3770*/  IMAD R2, R92, R76, R2 ;  /* 0x0000004c5c027224 */ /* 0x000fe400078e0202 */
.L_x_23:
[----:B------:R-:W-:Y:S05]  /*3780*/  BSYNC B0 ;  /* 0x0000000000007941 */ /* 0x000fea0003800000 */
.L_x_21:
[----:B------:R-:W-:Y:S01]  /*3790*/  ULDC.64 UR4, c[0x0][0x210] ;  /* 0x0000840000047ab9 */ /* 0x000fe20000000a00 */
[--C-:B------:R-:W-:Y:S02]  /*37a0*/  SHF.R.U64 R2, R2, 0x3, R77.reuse ;  /* 0x0000000302027819 */ /* 0x100fe4000000124d */
[----:B------:R-:W-:Y:S02]  /*37b0*/  CS2R R88, SRZ ;  /* 0x0000000000587805 */ /* 0x000fe4000001ff00 */
[----:B------:R-:W-:Y:S02]  /*37c0*/  ISETP.GE.AND P1, PT, R108, UR5, PT ;  /* 0x000000056c007c0c */ /* 0x000fe4000bf26270 */
[----:B------:R-:W-:Y:S02]  /*37d0*/  ISETP.GE.U32.AND P0, PT, R3, R2, PT ;  /* 0x000000020300720c */ /* 0x000fe40003f06070 */
[----:B------:R-:W-:Y:S02]  /*37e0*/  SHF.R.U32.HI R77, RZ, 0x3, R77 ;  /* 0x00000003ff4d7819 */ /* 0x000fe4000001164d */
[----:B------:R-:W-:-:S02]  /*37f0*/  ISETP.LT.AND P1, PT, R0, UR4, !P1 ;  /* 0x0000000400007c0c */ /* 0x000fc4000cf21270 */
[----:B------:R-:W-:-:S04]  /*3800*/  SHF.R.S32.HI R2, RZ, 0x1f, R3 ;  /* 0x0000001fff027819 */ /* 0x000fc80000011403 */
[----:B------:R-:W-:-:S13]  /*3810*/  ISETP.GE.U32.AND.EX P0, PT, R2, R77, P1, P0 ;  /* 0x0000004d0200720c */ /* 0x000fda0000f06100 */
[----:B------:R-:W-:Y:S02]  /*3820*/  @P0 IMAD.MOV.U32 R76, RZ, RZ, R90 ;  /* 0x000000ffff4c0224 */ /* 0x000fe400078e005a */
[----:B------:R-:W-:-:S05]  /*3830*/  @P0 IMAD.MOV.U32 R77, RZ, RZ, R93 ;  /* 0x000000ffff4d0224 */ /* 0x000fca00078e005d */
[----:B------:R1:W4:Y:S01]  /*3840*/  @P0 LDG.E.LTC128B.64 R88, desc[UR14][R76.64] ;  /* 0x0000000e4c580981 */ /* 0x000322000c1e1b20 */
[----:B------:R-:W-:Y:S01]  /*3850*/  IADD3 R102, P1, P0, R90, 0x100, -R70 ;  /* 0x000001005a667810 */ /* 0x000fe2000783e846 */
[----:B------:R-:W-:Y:S03]  /*3860*/  BSSY B0, `(.L_x_24) ;  /* 0x000001f000007945 */ /* 0x000fe60003800000 */
[----:B------:R-:W-:-:S04]  /*3870*/  IADD3.X R101, R93, RZ, ~R71, P1, P0 ;  /* 0x000000ff5d657210 */ /* 0x000fc80000fe0c47 */
[----:B-1----:R-:W-:-:S04]  /*3880*/  LOP3.LUT R76, R101, R91, RZ, 0xfc, !PT ;  /* 0x0000005b654c7212 */ /* 0x002fc800078efcff */
[----:B------:R-:W-:-:S13]  /*3890*/  ISETP.NE.U32.AND P0, PT, R76, RZ, PT ;  /* 0x000000ff4c00720c */ /* 0x000fda0003f05070 */
[----:B------:R-:W-:Y:S05]  /*38a0*/  @!P0 BRA `(.L_x_25) ;  /* 0x00000000001c8947 */ /* 0x000fea0003800000 */
[----:B------:R-:W-:Y:S01]  /*38b0*/  IMAD.MOV.U32 R98, RZ, RZ, R92 ;  /* 0x000000ffff627224 */ /* 0x000fe200078e005c */
[----:B------:R-:W-:Y:S02]  /*38c0*/  MOV R99, R91 ;  /* 0x0000005b00637202 */ /* 0x000fe40000000f00 */
[----:B------:R-:W-:Y:S02]  /*38d0*/  MOV R97, 0x38f0 ;  /* 0x000038f000617802 */ /* 0x000fe40000000f00 */
[----:B--2345:R-:W-:Y:S05]  /*38e0*/  CALL.REL.NOINC `($__internal_1_$__cuda_sm20_rem_u64) ;  /* 0x0000016800b47944 */ /* 0x03cfea0003c00000 */
[----:B------:R-:W-:Y:S02]  /*38f0*/  MOV R99, R98 ;  /* 0x0000006200637202 */ /* 0x000fe40000000f00 */
[----:B------:R-:W-:Y:S01]  /*3900*/  MOV R98, R101 ;  /* 0x0000006500627202 */ /* 0x000fe20000000f00 */
[----:B------:R-:W-:Y:S05]  /*3910*/  BRA `(.L_x_26) ;  /* 0x00000000004c7947 */ /* 0x000fea0003800000 */
.L_x_25:
[----:B------:R-:W1:Y:S01]  /*3920*/  I2F.U32.RP R76, R92 ;  /* 0x0000005c004c7306 */ /* 0x000e620000209000 */
[----:B------:R-:W-:Y:S02]  /*3930*/  MOV R78, RZ ;  /* 0x000000ff004e7202 */ /* 0x000fe40000000f00 */
[----:B------:R-:W-:-:S05]  /*3940*/  MOV R99, RZ ;  /* 0x000000ff00637202 */ /* 0x000fca0000000f00 */
[----:B-1----:R-:W1:Y:S02]  /*3950*/  MUFU.RCP R76, R76 ;  /* 0x0000004c004c7308 */ /* 0x002e640000001000 */
[----:B-1----:R-:W-:-:S06]  /*3960*/  VIADD R76, R76, 0xffffffe ;  /* 0x0ffffffe4c4c7836 */ /* 0x002fcc0000000000 */
[----:B------:R-:W1:Y:S02]  /*3970*/  F2I.FTZ.U32.TRUNC.NTZ R79, R76 ;  /* 0x0000004c004f7305 */ /* 0x000e64000021f000 */
[----:B-1----:R-:W-:-:S04]  /*3980*/  IMAD.MOV R76, RZ, RZ, -R79 ;  /* 0x000000ffff4c7224 */ /* 0x002fc800078e0a4f */
[----:B------:R-:W-:-:S04]  /*3990*/  IMAD R76, R76, R92, RZ ;  /* 0x0000005c4c4c7224 */ /* 0x000fc800078e02ff */
[----:B------:R-:W-:-:S06]  /*39a0*/  IMAD.HI.U32 R76, R79, R76, R78 ;  /* 0x0000004c4f4c7227 */ /* 0x000fcc00078e004e */
[----:B------:R-:W-:-:S04]  /*39b0*/  IMAD.HI.U32 R76, R76, R102, RZ ;  /* 0x000000664c4c7227 */ /* 0x000fc800078e00ff */
[----:B------:R-:W-:-:S04]  /*39c0*/  IMAD.MOV R76, RZ, RZ, -R76 ;  /* 0x000000ffff4c7224 */ /* 0x000fc800078e0a4c */
[----:B------:R-:W-:-:S05]  /*39d0*/  IMAD R76, R92, R76, R102 ;  /* 0x0000004c5c4c7224 */ /* 0x000fca00078e0266 */
[----:B------:R-:W-:-:S13]  /*39e0*/  ISETP.GE.U32.AND P0, PT, R76, R92, PT ;  /* 0x0000005c4c00720c */ /* 0x000fda0003f06070 */
[-C--:B------:R-:W-:Y:S02]  /*39f0*/  @P0 IADD3 R76, R76, -R92.reuse, RZ ;  /* 0x8000005c4c4c0210 */ /* 0x080fe40007ffe0ff */
[----:B------:R-:W-:Y:S02]  /*3a00*/  ISETP.NE.U32.AND P0, PT, R92, RZ, PT ;  /* 0x000000ff5c00720c */ /* 0x000fe40003f05070 */
[----:B------:R-:W-:-:S13]  /*3a10*/  ISETP.GE.U32.AND P1, PT, R76, R92, PT ;  /* 0x0000005c4c00720c */ /* 0x000fda0003f26070 */
[----:B------:R-:W-:Y:S01]  /*3a20*/  @P1 IMAD.IADD R76, R76, 0x1, -R92 ;  /* 0x000000014c4c1824 */ /* 0x000fe200078e0a5c */
[----:B------:R-:W-:-:S04]  /*3a30*/  @!P0 LOP3.LUT R76, RZ, R92, RZ, 0x33, !PT ;  /* 0x0000005cff4c8212 */ /* 0x000fc800078e33ff */
[----:B------:R-:W-:Y:S02]  /*3a40*/  MOV R98, R76 ;  /* 0x0000004c00627202 */ /* 0x000fe40000000f00 */
.L_x_26:
[----:B------:R-:W-:Y:S05]  /*3a50*/  BSYNC B0 ;  /* 0x0000000000007941 */ /* 0x000fea0003800000 */
.L_x_24:
[----:B------:R-:W-:Y:S01]  /*3a60*/  VIADD R76, R108, 0x20 ;  /* 0x000000206c4c7836 */ /* 0x000fe20000000000 */
[----:B------:R-:W-:Y:S01]  /*3a70*/  ULDC.64 UR4, c[0x0][0x210] ;  /* 0x0000840000047ab9 */ /* 0x000fe20000000a00 */
[--C-:B------:R-:W-:Y:S02]  /*3a80*/  SHF.R.U64 R77, R98, 0x3, R99.reuse ;  /* 0x00000003624d7819 */ /* 0x100fe40000001263 */
[----:B------:R-:W-:Y:S02]  /*3a90*/  CS2R R86, SRZ ;  /* 0x0000000000567805 */ /* 0x000fe4000001ff00 */
[----:B------:R-:W-:Y:S02]  /*3aa0*/  ISETP.GE.AND P1, PT, R76, UR5, PT ;  /* 0x000000054c007c0c */ /* 0x000fe4000bf26270 */
[----:B------:R-:W-:Y:S02]  /*3ab0*/  SHF.R.U32.HI R76, RZ, 0x3, R99 ;  /* 0x00000003ff4c7819 */ /* 0x000fe40000011663 */
[----:B------:R-:W-:-:S02]  /*3ac0*/  ISETP.GE.U32.AND P0, PT, R3, R77, PT ;  /* 0x0000004d0300720c */ /* 0x000fc40003f06070 */
[----:B------:R-:W-:-:S04]  /*3ad0*/  ISETP.LT.AND P1, PT, R0, UR4, !P1 ;  /* 0x0000000400007c0c */ /* 0x000fc8000cf21270 */
[----:B------:R-:W-:-:S13]  /*3ae0*/  ISETP.GE.U32.AND.EX P0, PT, R2, R76, P1, P0 ;  /* 0x0000004c0200720c */ /* 0x000fda0000f06100 */
[----:B------:R-:W-:Y:S02]  /*3af0*/  @P0 IMAD.MOV.U32 R2, RZ, RZ, R90 ;  /* 0x000000ffff020224 */ /* 0x000fe400078e005a */
[----:B------:R-:W-:-:S05]  /*3b00*/  @P0 IMAD.MOV.U32 R3, RZ, RZ, R93 ;  /* 0x000000ffff030224 */ /* 0x000fca00078e005d */
[----:B------:R1:W4:Y:S01]  /*3b10*/  @P0 LDG.E.LTC128B.64 R86, desc[UR14][R2.64+0x100] ;  /* 0x0001000e02560981 */ /* 0x000322000c1e1b20 */
[----:B------:R-:W-:Y:S01]  /*3b20*/  BSSY B0, `(.L_x_27) ;  /* 0x000002a000007945 */ /* 0x000fe20003800000 */
[----:B-1----:R-:W-:-:S04]  /*3b30*/  IADD3 R2, P1, P0, -R70, R90, R72 ;  /* 0x0000005a46027210 */ /* 0x002fc8000783e148 */
[----:B------:R-:W-:-:S04]  /*3b40*/  IADD3.X R3, ~R71, R93, R73, P1, P0 ;  /* 0x0000005d47037210 */ /* 0x000fc80000fe0549 */
        /* <DEDUP_REMOVED lines=8> */
[----:B--2345:R-:W-:Y:S05]  /*3bd0*/  CALL.REL.NOINC `($__internal_0_$__cuda_sm20_div_u64) ;  /* 0x0000016000e47944 */ /* 0x03cfea0003c00000 */
        /* <DEDUP_REMOVED lines=9> */
.L_x_28:
[----:B------:R-:W1:Y:S01]  /*3c70*/  I2F.U32.RP R3, R92 ;  /* 0x0000005c00037306 */ /* 0x000e620000209000 */
[----:B------:R-:W-:Y:S01]  /*3c80*/  IMAD.MOV.U32 R76, RZ, RZ, RZ ;  /* 0x000000ffff4c7224 */ /* 0x000fe200078e00ff */
[----:B------:R-:W-:-:S06]  /*3c90*/  ISETP.NE.U32.AND P0, PT, R92, RZ, PT ;  /* 0x000000ff5c00720c */ /* 0x000fcc0003f05070 */
[----:B-1----:R-:W1:Y:S02]  /*3ca0*/  MUFU.RCP R3, R3 ;  /* 0x0000000300037308 */ /* 0x002e640000001000 */
[----:B-1----:R-:W-:-:S06]  /*3cb0*/  IADD3 R3, R3, 0xffffffe, RZ ;  /* 0x0ffffffe03037810 */ /* 0x002fcc0007ffe0ff */
[----:B------:R-:W1:Y:S02]  /*3cc0*/  F2I.FTZ.U32.TRUNC.NTZ R77, R3 ;  /* 0x00000003004d7305 */ /* 0x000e64000021f000 */
[----:B-1----:R-:W-:-:S05]  /*3cd0*/  IADD3 R3, RZ, -R77, RZ ;  /* 0x8000004dff037210 */ /* 0x002fca0007ffe0ff */
        /* <DEDUP_REMOVED lines=14> */
.L_x_29:
[----:B------:R-:W-:Y:S05]  /*3dc0*/  BSYNC B0 ;  /* 0x0000000000007941 */ /* 0x000fea0003800000 */
.L_x_27:
[--C-:B------:R-:W-:Y:S01]  /*3dd0*/  SHF.R.U64 R76, R2, 0x3, R77.reuse ;  /* 0x00000003024c7819 */ /* 0x100fe2000000124d */
[----:B------:R-:W-:Y:S01]  /*3de0*/  ULDC.64 UR4, c[0x0][0x210] ;  /* 0x0000840000047ab9 */ /* 0x000fe20000000a00 */
[----:B------:R-:W-:Y:S01]  /*3df0*/  VIADD R2, R0, 0x1 ;  /* 0x0000000100027836 */ /* 0x000fe20000000000 */
[----:B------:R-:W-:Y:S02]  /*3e00*/  ISETP.GE.AND P0, PT, R108, UR5, PT ;  /* 0x000000056c007c0c */ /* 0x000fe4000bf06270 */
[----:B------:R-:W-:Y:S02]  /*3e10*/  CS2R R84, SRZ ;  /* 0x0000000000547805 */ /* 0x000fe4000001ff00 */
[----:B------:R-:W-:Y:S02]  /*3e20*/  ISETP.GE.U32.AND P1, PT, R3, R76, PT ;  /* 0x0000004c0300720c */ /* 0x000fe40003f26070 */
[----:B------:R-:W-:Y:S02]  /*3e30*/  ISETP.LT.AND P0, PT, R2, UR4, !P0 ;  /* 0x0000000402007c0c */ /* 0x000fe4000c701270 */
[----:B------:R-:W-:-:S02]  /*3e40*/  SHF.R.U32.HI R77, RZ, 0x3, R77 ;  /* 0x00000003ff4d7819 */ /* 0x000fc4000001164d */
[----:B------:R-:W-:-:S04]  /*3e50*/  SHF.R.S32.HI R2, RZ, 0x1f, R3 ;  /* 0x0000001fff027819 */ /* 0x000fc80000011403 */
[----:B------:R-:W-:Y:S02]  /*3e60*/  ISETP.GE.U32.AND.EX P1, PT, R2, R77, P0, P1 ;  /* 0x0000004d0200720c */ /* 0x000fe40000726110 */
[----:B------:R-:W-:-:S05]  /*3e70*/  IADD3 R76, P0, R72, R90, RZ ;  /* 0x0000005a484c7210 */ /* 0x000fca0007f1e0ff */
[----:B------:R-:W-:-:S06]  /*3e80*/  IMAD.X R77, R73, 0x1, R93, P0 ;  /* 0x00000001494d7824 */ /* 0x000fcc00000e065d */
[----:B------:R1:W4:Y:S01]  /*3e90*/  @P1 LDG.E.LTC128B.64 R84, desc[UR14][R76.64] ;  /* 0x0000000e4c541981 */ /* 0x000322000c1e1b20 */
[----:B------:R-:W-:Y:S01]  /*3ea0*/  IADD3 R102, P1, P0, R76, 0x100, -R70 ;  /* 0x000001004c667810 */ /* 0x000fe2000783e846 */
[----:B------:R-:W-:Y:S03]  /*3eb0*/  BSSY B0, `(.L_x_30) ;  /* 0x000001f000007945 */ /* 0x000fe60003800000 */
[----:B------:R-:W-:-:S04]  /*3ec0*/  IADD3.X R101, R77, RZ, ~R71, P1, P0 ;  /* 0x000000ff4d657210 */ /* 0x000fc80000fe0c47 */
[----:B------:R-:W-:-:S04]  /*3ed0*/  LOP3.LUT R78, R101, R91, RZ, 0xfc, !PT ;  /* 0x0000005b654e7212 */ /* 0x000fc800078efcff */
[----:B------:R-:W-:-:S13]  /*3ee0*/  ISETP.NE.U32.AND P0, PT, R78, RZ, PT ;  /* 0x000000ff4e00720c */ /* 0x000fda0003f05070 */
[----:B-1----:R-:W-:Y:S05]  /*3ef0*/  @!P0 BRA `(.L_x_31) ;  /* 0x00000000001c8947 */ /* 0x002fea0003800000 */
[----:B------:R-:W-:Y:S01]  /*3f00*/  IMAD.MOV.U32 R98, RZ, RZ, R92 ;  /* 0x000000ffff627224 */ /* 0x000fe200078e005c */
[----:B------:R-:W-:Y:S02]  /*3f10*/  MOV R99, R91 ;  /* 0x0000005b00637202 */ /* 0x000fe40000000f00 */
[----:B------:R-:W-:Y:S02]  /*3f20*/  MOV R97, 0x3f40 ;  /* 0x00003f4000617802 */ /* 0x000fe40000000f00 */
[----:B--2345:R-:W-:Y:S05]  /*3f30*/  CALL.REL.NOINC `($__internal_1_$__cuda_sm20_rem_u64) ;  /* 0x0000016400207944 */ /* 0x03cfea0003c00000 */
[----:B------:R-:W-:Y:S02]  /*3f40*/  MOV R99, R98 ;  /* 0x0000006200637202 */ /* 0x000fe40000000f00 */
[----:B------:R-:W-:Y:S01]  /*3f50*/  MOV R98, R101 ;  /* 0x0000006500627202 */ /* 0x000fe20000000f00 */
[----:B------:R-:W-:Y:S05]  /*3f60*/  BRA `(.L_x_32) ;  /* 0x00000000004c7947 */ /* 0x000fea0003800000 */
.L_x_31:
        /* <DEDUP_REMOVED lines=19> */
.L_x_32:
[----:B------:R-:W-:Y:S05]  /*40a0*/  BSYNC B0 ;  /* 0x0000000000007941 */ /* 0x000fea0003800000 */
.L_x_30:
[----:B------:R-:W-:Y:S01]  /*40b0*/  VIADD R79, R108, 0x20 ;  /* 0x000000206c4f7836 */ /* 0x000fe20000000000 */
[----:B------:R-:W-:Y:S01]  /*40c0*/  ULDC.64 UR4, c[0x0][0x210] ;  /* 0x0000840000047ab9 */ /* 0x000fe20000000a00 */
[----:B------:R-:W-:Y:S01]  /*40d0*/  VIADD R78, R0, 0x1 ;  /* 0x00000001004e7836 */ /* 0x000fe20000000000 */
[--C-:B------:R-:W-:Y:S02]  /*40e0*/  SHF.R.U64 R80, R98, 0x3, R99.reuse ;  /* 0x0000000362507819 */ /* 0x100fe40000001263 */
[----:B---3--:R-:W-:Y:S02]  /*40f0*/  CS2R R82, SRZ ;  /* 0x0000000000527805 */ /* 0x008fe4000001ff00 */
[----:B------:R-:W-:Y:S02]  /*4100*/  ISETP.GE.AND P0, PT, R79, UR5, PT ;  /* 0x000000054f007c0c */ /* 0x000fe4000bf06270 */
[----:B------:R-:W-:Y:S02]  /*4110*/  SHF.R.U32.HI R79, RZ, 0x3, R99 ;  /* 0x00000003ff4f7819 */ /* 0x000fe40000011663 */
[----:B------:R-:W-:-:S02]  /*4120*/  ISETP.GE.U32.AND P1, PT, R3, R80, PT ;  /* 0x000000500300720c */ /* 0x000fc40003f26070 */
[----:B------:R-:W-:-:S04]  /*4130*/  ISETP.LT.AND P0, PT, R78, UR4, !P0 ;  /* 0x000000044e007c0c */ /* 0x000fc8000c701270 */
[----:B------:R-:W-:Y:S02]  /*4140*/  ISETP.GE.U32.AND.EX P0, PT, R2, R79, P0, P1 ;  /* 0x0000004f0200720c */ /* 0x000fe40000706110 */
[----:B------:R-:W-:-:S04]  /*4150*/  LEA R2, P1, R72, R90, 0x1 ;  /* 0x0000005a48027211 */ /* 0x000fc800078208ff */
[----:B------:R-:W-:-:S07]  /*4160*/  LEA.HI.X R3, R72, R93, R73, 0x1, P1 ;  /* 0x0000005d48037211 */ /* 0x000fce00008f0c49 */
[----:B------:R1:W4:Y:S01]  /*4170*/  @P0 LDG.E.LTC128B.64 R82, desc[UR14][R76.64+0x100] ;  /* 0x0001000e4c520981 */ /* 0x000322000c1e1b20 */
[----:B------:R-:W-:Y:S01]  /*4180*/  IADD3 R2, P0, -R70, R2, RZ ;  /* 0x0000000246027210 */ /* 0x000fe20007f1e1ff */
[----:B------:R-:W-:Y:S04]  /*4190*/  BSSY B0, `(.L_x_33) ;  /* 0x0000029000007945 */ /* 0x000fe80003800000 */
[----:B------:R-:W-:-:S05]  /*41a0*/  IMAD.X R3, R3, 0x1, ~R71, P0 ;  /* 0x0000000103037824 */ /* 0x000fca00000e0e47 */
[----:B-1----:R-:W-:-:S04]  /*41b0*/  LOP3.LUT R76, R3, R91, RZ, 0xfc, !PT ;  /* 0x0000005b034c7212 */ /* 0x002fc800078efcff */
[----:B------:R-:W-:-:S13]  /*41c0*/  ISETP.NE.U32.AND P0, PT, R76, RZ, PT ;  /* 0x000000ff4c00720c */ /* 0x000fda0003f05070 */
[----:B------:R-:W-:Y:S05]  /*41d0*/  @!P0 BRA `(.L_x_34) ;  /* 0x00000000003c8947 */ /* 0x000fea0003800000 */
[----:B------:R-:W-:Y:S01]  /*41e0*/  IMAD.MOV.U32 R96, RZ, RZ, R2 ;  /* 0x000000ffff607224 */ /* 0x000fe200078e0002 */
[----:B------:R-:W-:Y:S01]  /*41f0*/  MOV R102, R92 ;  /* 0x0000005c00667202 */ /* 0x000fe20000000f00 */
[----:B------:R-:W-:Y:S01]  /*4200*/  IMAD.MOV.U32 R94, RZ, RZ, R3 ;  /* 0x000000ffff5e7224 */ /* 0x000fe200078e0003 */
[----:B------:R-:W-:Y:S02]  /*4210*/  MOV R101, R91 ;  /* 0x0000005b00657202 */ /* 0x000fe40000000f00 */
[----:B------:R-:W-:Y:S02]  /*4220*/  MOV R99, 0x4240 ;  /* 0x0000424000637802 */ /* 0x000fe40000000f00 */
[----:B--2-45:R-:W-:Y:S05]  /*4230*/  CALL.REL.NOINC `($__internal_0_$__cuda_sm20_div_u64) ;  /* 0x0000015c004c7944 */ /* 0x034fea0003c00000 */
        /* <DEDUP_REMOVED lines=9> */
.L_x_34:
        /* <DEDUP_REMOVED lines=21> */
.L_x_35:
[----:B------:R-:W-:Y:S05]  /*4420*/  BSYNC B0 ;  /* 0x0000000000007941 */ /* 0x000fea0003800000 */
.L_x_33:
        /* <DEDUP_REMOVED lines=10> */
[----:B------:R-:W-:-:S04]  /*44d0*/  LEA R76, P0, R72, R90, 0x1 ;  /* 0x0000005a484c7211 */ /* 0x000fc800078008ff */
[----:B------:R-:W-:-:S07]  /*44e0*/  LEA.HI.X R77, R72, R93, R73, 0x1, P0 ;  /* 0x0000005d484d7211 */ /* 0x000fce00000f0c49 */
        /* <DEDUP_REMOVED lines=10> */
[----:B--2-45:R-:W-:Y:S05]  /*4590*/  CALL.REL.NOINC `($__internal_1_$__cuda_sm20_rem_u64) ;  /* 0x0000015c00887944 */ /* 0x034fea0003c00000 */
[----:B------:R-:W-:Y:S02]  /*45a0*/  MOV R99, R98 ;  /* 0x0000006200637202 */ /* 0x000fe40000000f00 */
[----:B------:R-:W-:Y:S01]  /*45b0*/  MOV R98, R101 ;  /* 0x0000006500627202 */ /* 0x000fe20000000f00 */
[----:B------:R-:W-:Y:S05]  /*45c0*/  BRA `(.L_x_38) ;  /* 0x00000000004c7947 */ /* 0x000fea0003800000 */
.L_x_37:
        /* <DEDUP_REMOVED lines=19> */
.L_x_38:
[----:B------:R-:W-:Y:S05]  /*4700*/  BSYNC B0 ;  /* 0x0000000000007941 */ /* 0x000fea0003800000 */
.L_x_36:
[----:B------:R-:W-:Y:S01]  /*4710*/  VIADD R76, R108, 0x20 ;  /* 0x000000206c4c7836 */ /* 0x000fe20000000000 */
[----:B------:R-:W-:Y:S01]  /*4720*/  ULDC.64 UR4, c[0x0][0x210] ;  /* 0x0000840000047ab9 */ /* 0x000fe20000000a00 */
[----:B------:R-:W-:Y:S01]  /*4730*/  VIADD R77, R0, 0x2 ;  /* 0x00000002004d7836 */ /* 0x000fe20000000000 */
[--C-:B------:R-:W-:Y:S02]  /*4740*/  SHF.R.U64 R78, R98, 0x3, R99.reuse ;  /* 0x00000003624e7819 */ /* 0x100fe40000001263 */
[----:B------:R-:W-:Y:S02]  /*4750*/  ISETP.GE.AND P0, PT, R76, UR5, PT ;  /* 0x000000054c007c0c */ /* 0x000fe4000bf06270 */
[----:B------:R-:W-:Y:S02]  /*4760*/  SHF.R.U32.HI R76, RZ, 0x3, R99 ;  /* 0x00000003ff4c7819 */ /* 0x000fe40000011663 */
[----:B------:R-:W-:Y:S02]  /*4770*/  ISETP.GE.U32.AND P4, PT, R3, R78, PT ;  /* 0x0000004e0300720c */ /* 0x000fe40003f86070 */
[----:B------:R-:W-:-:S02]  /*4780*/  CS2R R78, SRZ ;  /* 0x00000000004e7805 */ /* 0x000fc4000001ff00 */
[----:B------:R-:W-:Y:S02]  /*4790*/  ISETP.LT.AND P0, PT, R77, UR4, !P0 ;  /* 0x000000044d007c0c */ /* 0x000fe4000c701270 */
[----:B------:R-:W-:Y:S02]  /*47a0*/  IADD3 R3, P3, P1, R72, 0x100, R90 ;  /* 0x0000010048037810 */ /* 0x000fe4000797e05a */
[----:B------:R-:W-:Y:S02]  /*47b0*/  ISETP.GE.U32.AND.EX P4, PT, R2, R76, P0, P4 ;  /* 0x0000004c0200720c */ /* 0x000fe40000786140 */
[----:B------:R-:W-:Y:S02]  /*47c0*/  IADD3 R76, P0, R72, R3, RZ ;  /* 0x00000003484c7210 */ /* 0x000fe40007f1e0ff */
[--C-:B------:R-:W-:Y:S01]  /*47d0*/  IADD3.X R2, R73, RZ, R93.reuse, P3, P1 ;  /* 0x000000ff49027210 */ /* 0x100fe20001fe245d */
[----:B------:R-:W-:-:S04]  /*47e0*/  IMAD.MOV.U32 R3, RZ, RZ, R93 ;  /* 0x000000ffff037224 */ /* 0x000fc800078e005d */
[----:B------:R-:W-:Y:S02]  /*47f0*/  IMAD.X R77, R73, 0x1, R2, P0 ;  /* 0x00000001494d7824 */ /* 0x000fe400000e0602 */
[----:B------:R-:W-:-:S03]  /*4800*/  IMAD.MOV.U32 R2, RZ, RZ, R90 ;  /* 0x000000ffff027224 */ /* 0x000fc600078e005a */
[----:B------:R1:W4:Y:S01]  /*4810*/  @P4 LDG.E.LTC128B.64 R78, desc[UR14][R76.64] ;  /* 0x0000000e4c4e4981 */ /* 0x000322000c1e1b20 */
[----:B------:R-:W-:Y:S01]  /*4820*/  BSSY B0, `(.L_x_39) ;  /* 0x000002b000007945 */ /* 0x000fe20003800000 */
[----:B-1----:R-:W-:-:S04]  /*4830*/  IMAD.WIDE.U32 R76, R72, 0x3, R2 ;  /* 0x00000003484c7825 */ /* 0x002fc800078e0002 */
[----:B------:R-:W-:Y:S01]  /*4840*/  IMAD R2, R73, 0x3, RZ ;  /* 0x0000000349027824 */ /* 0x000fe200078e02ff */
[----:B------:R-:W-:-:S04]  /*4850*/  IADD3 R122, P0, -R70, R76, RZ ;  /* 0x0000004c467a7210 */ /* 0x000fc80007f1e1ff */
[----:B------:R-:W-:-:S04]  /*4860*/  IADD3.X R123, ~R71, R77, R2, P0, !PT ;  /* 0x0000004d477b7210 */ /* 0x000fc800007fe502 */
        /* <DEDUP_REMOVED lines=11> */
[----:B------:R-:W-:-:S04]  /*4920*/  IMAD.WIDE.U32 R76, R92, R2, R122 ;  /* 0x000000025c4c7225 */ /* 0x000fc800078e007a */
[----:B------:R-:W-:-:S04]  /*4930*/  IMAD R3, R3, R92, RZ ;  /* 0x0000005c03037224 */ /* 0x000fc800078e02ff */
[----:B------:R-:W-:Y:S01]  /*4940*/  IMAD R2, R91, R2, R3 ;  /* 0x000000025b027224 */ /* 0x000fe200078e0203 */
[----:B------:R-:W-:-:S04]  /*4950*/  MOV R3, R94 ;  /* 0x0000005e00037202 */ /* 0x000fc80000000f00 */
[----:B------:R-:W-:Y:S01]  /*4960*/  IADD3 R2, R2, R77, RZ ;  /* 0x0000004d02027210 */ /* 0x000fe20007ffe0ff */
[----:B------:R-:W-:Y:S05]  /*4970*/  BRA `(.L_x_41) ;  /* 0x0000000000547947 */ /* 0x000fea0003800000 */
.L_x_40:
        /* <DEDUP_REMOVED lines=8> */
[----:B------:R-:W-:-:S06]  /*4a00*/  IMAD.HI.U32 R3, R77, R2, R76 ;  /* 0x000000024d037227 */ /* 0x000fcc00078e004c */
[----:B------:R-:W-:-:S05]  /*4a10*/  IMAD.HI.U32 R3, R3, R122, RZ ;  /* 0x0000007a03037227 */ /* 0x000fca00078e00ff */
[----:B------:R-:W-:-:S05]  /*4a20*/  IADD3 R2, -R3, RZ, RZ ;  /* 0x000000ff03027210 */ /* 0x000fca0007ffe1ff */
[----:B------:R-:W-:-:S05]  /*4a30*/  IMAD R2, R92, R2, R122 ;  /* 0x000000025c027224 */ /* 0x000fca00078e027a */
[----:B------:R-:W-:-:S13]  /*4a40*/  ISETP.GE.U32.AND P3, PT, R2, R92, PT ;  /* 0x0000005c0200720c */ /* 0x000fda0003f66070 */
[----:B------:R-:W-:Y:S01]  /*4a50*/  @P3 IMAD.IADD R2, R2, 0x1, -R92 ;  /* 0x0000000102023824 */ /* 0x000fe200078e0a5c */
[----:B------:R-:W-:-:S04]  /*4a60*/  @P3 IADD3 R3, R3, 0x1, RZ ;  /* 0x0000000103033810 */ /* 0x000fc80007ffe0ff */
[----:B------:R-:W-:Y:S01]  /*4a70*/  ISETP.GE.U32.AND P1, PT, R2, R92, PT ;  /* 0x0000005c0200720c */ /* 0x000fe20003f26070 */
[----:B------:R-:W-:-:S12]  /*4a80*/  IMAD.MOV.U32 R2, RZ, RZ, RZ ;  /* 0x000000ffff027224 */ /* 0x000fd800078e00ff */
[----:B------:R-:W-:Y:S01]  /*4a90*/  @P1 VIADD R3, R3, 0x1 ;  /* 0x0000000103031836 */ /* 0x000fe20000000000 */
[----:B------:R-:W-:-:S04]  /*4aa0*/  @!P0 LOP3.LUT R3, RZ, R92, RZ, 0x33, !PT ;  /* 0x0000005cff038212 */ /* 0x000fc800078e33ff */
[----:B------:R-:W-:-:S05]  /*4ab0*/  IADD3 R76, -R3, RZ, RZ ;  /* 0x000000ff034c7210 */ /* 0x000fca0007ffe1ff */
[----:B------:R-:W-:Y:S02]  /*4ac0*/  IMAD R76, R92, R76, R122 ;  /* 0x0000004c5c4c7224 */ /* 0x000fe400078e027a */
.L_x_41:
[----:B------:R-:W-:Y:S05]  /*4ad0*/  BSYNC B0 ;  /* 0x0000000000007941 */ /* 0x000fea0003800000 */
.L_x_39:
[----:B------:R-:W-:Y:S01]  /*4ae0*/  SHF.R.U64 R76, R76, 0x3, R2 ;  /* 0x000000034c4c7819 */ /* 0x000fe20000001202 */
[----:B------:R-:W-:Y:S01]  /*4af0*/  ULDC.64 UR4, c[0x0][0x210] ;  /* 0x0000840000047ab9 */ /* 0x000fe20000000a00 */
[----:B------:R-:W-:Y:S01]  /*4b00*/  VIADD R77, R0, 0x3 ;  /* 0x00000003004d7836 */ /* 0x000fe20000000000 */
[----:B------:R-:W-:Y:S01]  /*4b10*/  ISETP.GE.AND P0, PT, R108, UR5, PT ;  /* 0x000000056c007c0c */ /* 0x000fe2000bf06270 */
[----:B------:R-:W-:Y:S01]  /*4b20*/  IMAD.MOV.U32 R96, RZ, RZ, R90 ;  /* 0x000000ffff607224 */ /* 0x000fe200078e005a */
[----:B------:R-:W-:Y:S01]  /*4b30*/  ISETP.GE.U32.AND P1, PT, R3, R76, PT ;  /* 0x0000004c0300720c */ /* 0x000fe20003f26070 */
[----:B------:R-:W-:Y:S01]  /*4b40*/  IMAD.MOV.U32 R97, RZ, RZ, R93 ;  /* 0x000000ffff617224 */ /* 0x000fe200078e005d */
[----:B------:R-:W-:Y:S02]  /*4b50*/  SHF.R.U32.HI R76, RZ, 0x3, R2 ;  /* 0x00000003ff4c7819 */ /* 0x000fe40000011602 */
[----:B------:R-:W-:Y:S01]  /*4b60*/  ISETP.LT.AND P0, PT, R77, UR4, !P0 ;  /* 0x000000044d007c0c */ /* 0x000fe2000c701270 */
[----:B------:R-:W-:Y:S01]  /*4b70*/  IMAD R77, R73, 0x3, RZ ;  /* 0x00000003494d7824 */ /* 0x000fe200078e02ff */
[----:B------:R-:W-:Y:S01]  /*4b80*/  SHF.R.S32.HI R2, RZ, 0x1f, R3 ;  /* 0x0000001fff027819 */ /* 0x000fe20000011403 */
[----:B------:R-:W-:-:S03]  /*4b90*/  IMAD.WIDE.U32 R96, R72, 0x3, R96 ;  /* 0x0000000348607825 */ /* 0x000fc600078e0060 */
[----:B------:R-:W-:Y:S01]  /*4ba0*/  ISETP.GE.U32.AND.EX P0, PT, R2, R76, P0, P1 ;  /* 0x0000004c0200720c */ /* 0x000fe20000706110 */
[----:B------:R-:W-:Y:S01]  /*4bb0*/  IMAD.IADD R97, R77, 0x1, R97 ;  /* 0x000000014d617824 */ /* 0x000fe200078e0261 */
[----:B------:R-:W-:-:S11]  /*4bc0*/  CS2R R76, SRZ ;  /* 0x00000000004c7805 */ /* 0x000fd6000001ff00 */
[----:B------:R1:W4:Y:S01]  /*4bd0*/  @P0 LDG.E.LTC128B.64 R76, desc[UR14][R96.64] ;  /* 0x0000000e604c0981 */ /* 0x000322000c1e1b20 */
[----:B------:R-:W-:Y:S01]  /*4be0*/  IADD3 R102, P0, R122, 0x100, RZ ;  /* 0x000001007a667810 */ /* 0x000fe20007f1e0ff */
[----:B------:R-:W-:Y:S04]  /*4bf0*/  BSSY B0, `(.L_x_42) ;  /* 0x000001f000007945 */ /* 0x000fe80003800000 */
[----:B------:R-:W-:-:S05]  /*4c00*/  IMAD.X R101, RZ, RZ, R123, P0 ;  /* 0x000000ffff657224 */ /* 0x000fca00000e067b */
[----:B------:R-:W-:-:S04]  /*4c10*/  LOP3.LUT R94, R101, R91, RZ, 0xfc, !PT ;  /* 0x0000005b655e7212 */ /* 0x000fc800078efcff */
[----:B------:R-:W-:-:S13]  /*4c20*/  ISETP.NE.U32.AND P0, PT, R94, RZ, PT ;  /* 0x000000ff5e00720c */ /* 0x000fda0003f05070 */
[----:B-1----:R-:W-:Y:S05]  /*4c30*/  @!P0 BRA `(.L_x_43) ;  /* 0x00000000001c8947 */ /* 0x002fea0003800000 */
[----:B------:R-:W-:Y:S01]  /*4c40*/  IMAD.MOV.U32 R98, RZ, RZ, R92 ;  /* 0x000000ffff627224 */ /* 0x000fe200078e005c */
[----:B------:R-:W-:Y:S02]  /*4c50*/  MOV R99, R91 ;  /* 0x0000005b00637202 */ /* 0x000fe40000000f00 */
[----:B------:R-:W-:Y:S02]  /*4c60*/  MOV R97, 0x4c80 ;  /* 0x00004c8000617802 */ /* 0x000fe40000000f00 */
[----:B--2-45:R-:W-:Y:S05]  /*4c70*/  CALL.REL.NOINC `($__internal_1_$__cuda_sm20_rem_u64) ;  /* 0x0000015400d07944 */ /* 0x034fea0003c00000 */
[----:B------:R-:W-:Y:S02]  /*4c80*/  MOV R99, R98 ;  /* 0x0000006200637202 */ /* 0x000fe40000000f00 */
[----:B------:R-:W-:Y:S01]  /*4c90*/  MOV R98, R101 ;  /* 0x0000006500627202 */ /* 0x000fe20000000f00 */
[----:B------:R-:W-:Y:S05]  /*4ca0*/  BRA `(.L_x_44) ;  /* 0x00000000004c7947 */ /* 0x000fea0003800000 */
.L_x_43:
        /* <DEDUP_REMOVED lines=19> */
.L_x_44:
[----:B------:R-:W-:Y:S05]  /*4de0*/  BSYNC B0 ;  /* 0x0000000000007941 */ /* 0x000fea0003800000 */
.L_x_42:
[----:B------:R-:W-:Y:S01]  /*4df0*/  VIADD R97, R108, 0x20 ;  /* 0x000000206c617836 */ /* 0x000fe20000000000 */
[----:B------:R-:W-:Y:S01]  /*4e00*/  ULDC.64 UR6, c[0x0][0x210] ;  /* 0x0000840000067ab9 */ /* 0x000fe20000000a00 */
[----:B------:R-:W-:Y:S01]  /*4e10*/  VIADD R94, R0, 0x3 ;  /* 0x00000003005e7836 */ /* 0x000fe20000000000 */
[--C-:B------:R-:W-:Y:S02]  /*4e20*/  SHF.R.U64 R96, R98, 0x3, R99.reuse ;  /* 0x0000000362607819 */ /* 0x100fe40000001263 */
[----:B------:R-:W-:Y:S02]  /*4e30*/  ISETP.GE.AND P1, PT, R97, UR7, PT ;  /* 0x0000000761007c0c */ /* 0x000fe4000bf26270 */
[----:B------:R-:W-:Y:S02]  /*4e40*/  SHF.R.U32.HI R98, RZ, 0x3, R99 ;  /* 0x00000003ff627819 */ /* 0x000fe40000011663 */
[----:B------:R-:W-:Y:S02]  /*4e50*/  ISETP.GE.U32.AND P4, PT, R3, R96, PT ;  /* 0x000000600300720c */ /* 0x000fe40003f86070 */
[----:B------:R-:W-:-:S02]  /*4e60*/  ISETP.LT.AND P6, PT, R94, UR6, !P1 ;  /* 0x000000065e007c0c */ /* 0x000fc4000cfc1270 */
[----:B------:R-:W-:Y:S02]  /*4e70*/  IADD3 R97, P3, P0, R72, 0x100, R90 ;  /* 0x0000010048617810 */ /* 0x000fe4000787e05a */
[----:B------:R-:W-:Y:S02]  /*4e80*/  ISETP.GE.U32.AND.EX P4, PT, R2, R98, P6, P4 ;  /* 0x000000620200720c */ /* 0x000fe40003786140 */
[----:B------:R-:W-:Y:S02]  /*4e90*/  CS2R R2, SRZ ;  /* 0x0000000000027805 */ /* 0x000fe4000001ff00 */
[----:B------:R-:W-:Y:S02]  /*4ea0*/  IADD3.X R96, R73, RZ, R93, P3, P0 ;  /* 0x000000ff49607210 */ /* 0x000fe40001fe045d */
[----:B------:R-:W-:-:S04]  /*4eb0*/  IADD3 R102, P3, P0, R72, R97, R72 ;  /* 0x0000006148667210 */ /* 0x000fc8000787e048 */
[----:B------:R-:W-:-:S03]  /*4ec0*/  IADD3.X R103, R73, R96, R73, P3, P0 ;  /* 0x0000006049677210 */ /* 0x000fc60001fe0449 */
[----:B------:R-:W-:Y:S06]  /*4ed0*/  @!P4 BRA `(.L_x_45) ;  /* 0x0000000000c4c947 */ /* 0x000fec0003800000 */
[----:B------:R3:W4:Y:S01]  /*4ee0*/  LDG.E.LTC128B.64 R2, desc[UR14][R102.64] ;  /* 0x0000000e66027981 */ /* 0x000722000c1e1b20 */
[----:B------:R-:W-:Y:S05]  /*4ef0*/  BRA `(.L_x_45) ;  /* 0x0000000000bc7947 */ /* 0x000fea0003800000 */
.L_x_20:
[----:B------:R-:W-:Y:S01]  /*4f00*/  VIADD R3, R108, 0x20 ;  /* 0x000000206c037836 */ /* 0x000fe20000000000 */
[----:B------:R-:W-:Y:S01]  /*4f10*/  ULDC.64 UR6, c[0x0][0x210] ;  /* 0x0000840000067ab9 */ /* 0x000fe20000000a00 */
[----:B------:R-:W-:Y:S01]  /*4f20*/  VIADD R2, R0, 0x1 ;  /* 0x0000000100027836 */ /* 0x000fe20000000000 */
[----:B------:R-:W-:Y:S02]  /*4f30*/  ISETP.GE.AND P5, PT, R108, UR7, PT ;  /* 0x000000076c007c0c */ /* 0x000fe4000bfa6270 */
[----:B------:R-:W-:Y:S02]  /*4f40*/  CS2R R84, SRZ ;  /* 0x0000000000547805 */ /* 0x000fe4000001ff00 */
[----:B------:R-:W-:Y:S02]  /*4f50*/  ISETP.GE.AND P1, PT, R3, UR7, PT ;  /* 0x0000000703007c0c */ /* 0x000fe4000bf26270 */
[----:B---3--:R-:W-:Y:S02]  /*4f60*/  CS2R R82, SRZ ;  /* 0x0000000000527805 */ /* 0x008fe4000001ff00 */
[----:B------:R-:W-:-:S02]  /*4f70*/  ISETP.LT.AND P4, PT, R2, UR6, !P5 ;  /* 0x0000000602007c0c */ /* 0x000fc4000ef81270 */
[----:B------:R-:W-:Y:S01]  /*4f80*/  ISETP.LT.AND P0, PT, R2, UR6, !P1 ;  /* 0x0000000602007c0c */ /* 0x000fe2000cf01270 */
[----:B------:R-:W-:Y:S01]  /*4f90*/  VIADD R2, R0, 0x2 ;  /* 0x0000000200027836 */ /* 0x000fe20000000000 */
[----:B-1----:R-:W-:-:S05]  /*4fa0*/  IADD3 R76, P3, R72, R90, RZ ;  /* 0x0000005a484c7210 */ /* 0x002fca0007f7e0ff */
[----:B------:R-:W-:Y:S01]  /*4fb0*/  IMAD.X R77, R73, 0x1, R93, P3 ;  /* 0x00000001494d7824 */ /* 0x000fe200018e065d */
[----:B------:R-:W-:-:S04]  /*4fc0*/  IADD3 R98, P6, R72, R76, RZ ;  /* 0x0000004c48627210 */ /* 0x000fc80007fde0ff */
[----:B------:R-:W4:Y:S01]  /*4fd0*/  @P4 LDG.E.LTC128B.64 R84, desc[UR14][R76.64] ;  /* 0x0000000e4c544981 */ /* 0x000f22000c1e1b20 */
[----:B------:R-:W-:Y:S02]  /*4fe0*/  IADD3 R3, P4, R72, 0x100, RZ ;  /* 0x0000010048037810 */ /* 0x000fe40007f9e0ff */
[C---:B------:R-:W-:Y:S01]  /*4ff0*/  ISETP.LT.AND P3, PT, R2.reuse, UR6, !P5 ;  /* 0x0000000602007c0c */ /* 0x040fe2000ef61270 */
[----:B------:R1:W4:Y:S01]  /*5000*/  @P0 LDG.E.LTC128B.64 R82, desc[UR14][R76.64+0x100] ;  /* 0x0001000e4c520981 */ /* 0x000322000c1e1b20 */
[----:B------:R-:W-:Y:S01]  /*5010*/  ISETP.LT.AND P0, PT, R2, UR6, !P1 ;  /* 0x0000000602007c0c */ /* 0x000fe2000cf01270 */
[----:B------:R-:W-:Y:S01]  /*5020*/  IMAD.X R99, R73, 0x1, R77, P6 ;  /* 0x0000000149637824 */ /* 0x000fe200030e064d */
[----:B------:R-:W-:Y:S01]  /*5030*/  CS2R R78, SRZ ;  /* 0x00000000004e7805 */ /* 0x000fe2000001ff00 */
[----:B------:R-:W-:Y:S01]  /*5040*/  IMAD.X R2, RZ, RZ, R73, P4 ;  /* 0x000000ffff027224 */ /* 0x000fe200020e0649 */
[C---:B------:R-:W-:Y:S02]  /*5050*/  ISETP.LT.AND P4, PT, R0.reuse, UR6, !P5 ;  /* 0x0000000600007c0c */ /* 0x040fe4000ef81270 */
[----:B------:R-:W-:Y:S01]  /*5060*/  CS2R R80, SRZ ;  /* 0x0000000000507805 */ /* 0x000fe2000001ff00 */
[----:B------:R-:W-:-:S05]  /*5070*/  VIADD R94, R0, 0x3 ;  /* 0x00000003005e7836 */ /* 0x000fca0000000000 */
[----:B------:R3:W4:Y:S01]  /*5080*/  @P3 LDG.E.LTC128B.64 R80, desc[UR14][R98.64] ;  /* 0x0000000e62503981 */ /* 0x000722000c1e1b20 */
[C---:B------:R-:W-:Y:S02]  /*5090*/  IADD3 R96, P3, R3.reuse, R98, RZ ;  /* 0x0000006203607210 */ /* 0x040fe40007f7e0ff */
[----:B-1----:R-:W-:-:S05]  /*50a0*/  IADD3 R76, P6, R3, R76, RZ ;  /* 0x0000004c034c7210 */ /* 0x002fca0007fde0ff */
[----:B------:R-:W-:-:S05]  /*50b0*/  IMAD.X R77, R2, 0x1, R77, P6 ;  /* 0x00000001024d7824 */ /* 0x000fca00030e064d */
[----:B------:R1:W4:Y:S01]  /*50c0*/  @P0 LDG.E.LTC128B.64 R78, desc[UR14][R76.64] ;  /* 0x0000000e4c4e0981 */ /* 0x000322000c1e1b20 */
[----:B------:R-:W-:Y:S02]  /*50d0*/  ISETP.LT.AND P0, PT, R0, UR6, !P1 ;  /* 0x0000000600007c0c */ /* 0x000fe4000cf01270 */
[----:B------:R-:W-:Y:S02]  /*50e0*/  CS2R R88, SRZ ;  /* 0x0000000000587805 */ /* 0x000fe4000001ff00 */
[----:B------:R-:W-:Y:S01]  /*50f0*/  ISETP.LT.AND P5, PT, R94, UR6, !P5 ;  /* 0x000000065e007c0c */ /* 0x000fe2000efa1270 */
[----:B------:R-:W-:Y:S01]  /*5100*/  IMAD.X R97, R2, 0x1, R99, P3 ;  /* 0x0000000102617824 */ /* 0x000fe200018e0663 */
[----:B------:R-:W-:Y:S02]  /*5110*/  ISETP.LT.AND P6, PT, R94, UR6, !P1 ;  /* 0x000000065e007c0c */ /* 0x000fe4000cfc1270 */
[----:B------:R-:W-:Y:S02]  /*5120*/  IADD3 R102, P3, R72, R98, RZ ;  /* 0x0000006248667210 */ /* 0x000fe40007f7e0ff */
[----:B------:R-:W-:-:S02]  /*5130*/  CS2R R86, SRZ ;  /* 0x0000000000567805 */ /* 0x000fc4000001ff00 */
[----:B------:R-:W-:Y:S01]  /*5140*/  CS2R R2, SRZ ;  /* 0x0000000000027805 */ /* 0x000fe2000001ff00 */
[----:B------:R-:W-:Y:S02]  /*5150*/  IMAD.X R103, R73, 0x1, R99, P3 ;  /* 0x0000000149677824 */ /* 0x000fe400018e0663 */
[--C-:B---3--:R-:W-:Y:S02]  /*5160*/  @P0 IMAD.MOV.U32 R98, RZ, RZ, R90.reuse ;  /* 0x000000ffff620224 */ /* 0x108fe400078e005a */
[----:B------:R-:W-:Y:S02]  /*5170*/  @P0 IMAD.MOV.U32 R99, RZ, RZ, R93 ;  /* 0x000000ffff630224 */ /* 0x000fe400078e005d */
[----:B------:R-:W4:Y:S04]  /*5180*/  @P6 LDG.E.LTC128B.64 R2, desc[UR14][R96.64] ;  /* 0x0000000e60026981 */ /* 0x000f28000c1e1b20 */
[----:B------:R-:W4:Y:S01]  /*5190*/  @P0 LDG.E.LTC128B.64 R86, desc[UR14][R98.64+0x100] ;  /* 0x0001000e62560981 */ /* 0x000f22000c1e1b20 */
[----:B-1----:R-:W-:-:S02]  /*51a0*/  @P4 IMAD.MOV.U32 R76, RZ, RZ, R90 ;  /* 0x000000ffff4c4224 */ /* 0x002fc400078e005a */
[----:B------:R-:W-:-:S05]  /*51b0*/  @P4 IMAD.MOV.U32 R77, RZ, RZ, R93 ;  /* 0x000000ffff4d4224 */ /* 0x000fca00078e005d */
[----:B------:R1:W4:Y:S02]  /*51c0*/  @P4 LDG.E.LTC128B.64 R88, desc[UR14][R76.64] ;  /* 0x0000000e4c584981 */ /* 0x000324000c1e1b20 */
[----:B-1----:R-:W-:-:S06]  /*51d0*/  CS2R R76, SRZ ;  /* 0x00000000004c7805 */ /* 0x002fcc000001ff00 */
[----:B------:R1:W4:Y:S02]  /*51e0*/  @P5 LDG.E.LTC128B.64 R76, desc[UR14][R102.64] ;  /* 0x0000000e664c5981 */ /* 0x000324000c1e1b20 */
.L_x_45:
[----:B------:R-:W-:Y:S05]  /*51f0*/  BSYNC B1 ;  /* 0x0000000000017941 */ /* 0x000fea0003800000 */
.L_x_19:
[----:B------:R-:W-:Y:S06]  /*5200*/  BAR.SYNC.DEFER_BLOCKING 0x0 ;  /* 0x0000000000007b1d */ /* 0x000fec0000010000 */
[----:B------:R-:W-:Y:S01]  /*5210*/  BSSY B1, `(.L_x_46) ;  /* 0x0000210000017945 */ /* 0x000fe20003800000 */
[----:B------:R-:W-:-:S04]  /*5220*/  DEPBAR.LE SB5, 0xd ;  /* 0x0000d3400000791a */ /* 0x000fc80000000000 */
[----:B------:R-:W-:Y:S04]  /*5230*/  STS.128 [R95], R4 ;  /* 0x000000045f007388 */ /* 0x000fe80000000c00 */
[----:B------:R-:W-:Y:S04]  /*5240*/  STS.128 [R95+0x40], R8 ;  /* 0x000040085f007388 */ /* 0x000fe80000000c00 */
[----:B------:R-:W-:Y:S01]  /*5250*/  STS.128 [R95+0x80], R12 ;  /* 0x0000800c5f007388 */ /* 0x000fe20000000c00 */
[----:B------:R-:W-:-:S04]  /*5260*/  DEPBAR.LE SB5, 0xc ;  /* 0x0000d3000000791a */ /* 0x000fc80000000000 */
[----:B------:R2:W-:Y:S01]  /*5270*/  STS.128 [R95+0xc0], R16 ;  /* 0x0000c0105f007388 */ /* 0x0005e20000000c00 */
[----:B------:R-:W-:Y:S06]  /*5280*/  BAR.SYNC.DEFER_BLOCKING 0x0 ;  /* 0x0000000000007b1d */ /* 0x000fec0000010000 */
[----:B------:R-:W3:Y:S01]  /*5290*/  LDS.64 R122, [R104+UR8] ;  /* 0x00000008687a7984 */ /* 0x000ee20008000a00 */
[----:B--2-4-:R-:W-:-:S03]  /*52a0*/  IMAD.MOV.U32 R18, RZ, RZ, R88 ;  /* 0x000000ffff127224 */ /* 0x014fc600078e0058 */
[----:B------:R-:W2:Y:S01]  /*52b0*/  LDS.64 R16, [R104+UR8+0x100] ;  /* 0x0001000868107984 */ /* 0x000ea20008000a00 */
[----:B------:R-:W-:-:S03]  /*52c0*/  IMAD.MOV.U32 R19, RZ, RZ, R89 ;  /* 0x000000ffff137224 */ /* 0x000fc600078e0059 */
[----:B------:R-:W1:Y:S04]  /*52d0*/  LDS.64 R14, [R104+UR8+0x220] ;  /* 0x00022008680e7984 */ /* 0x000e680008000a00 */
[----:B------:R-:W1:Y:S04]  /*52e0*/  LDS.64 R4, [R104+UR8+0x320] ;  /* 0x0003200868047984 */ /* 0x000e680008000a00 */
[----:B------:R-:W1:Y:S04]  /*52f0*/  LDS.64 R12, [R104+UR8+0x440] ;  /* 0x00044008680c7984 */ /* 0x000e680008000a00 */
[----:B------:R-:W1:Y:S04]  /*5300*/  LDS.64 R10, [R104+UR8+0x540] ;  /* 0x00054008680a7984 */ /* 0x000e680008000a00 */
[----:B------:R-:W1:Y:S04]  /*5310*/  LDS.64 R8, [R104+UR8+0x660] ;  /* 0x0006600868087984 */ /* 0x000e680008000a00 */
[----:B------:R-:W1:Y:S01]  /*5320*/  LDS.64 R6, [R104+UR8+0x760] ;  /* 0x0007600868067984 */ /* 0x000e620008000a00 */
[----:B---3--:R-:W-:-:S02]  /*5330*/  DMUL R122, R122, R120 ;  /* 0x000000787a7a7228 */ /* 0x008fc40000000000 */
[----:B--2---:R-:W-:-:S06]  /*5340*/  DMUL R16, R16, R120 ;  /* 0x0000007810107228 */ /* 0x004fcc0000000000 */
[----:B------:R-:W-:Y:S01]  /*5350*/  DFMA R122, R18, R118, R122 ;  /* 0x00000076127a722b */ /* 0x000fe2000000007a */
[----:B------:R-:W-:Y:S01]  /*5360*/  MOV R18, R86 ;  /* 0x0000005600127202 */ /* 0x000fe20000000f00 */
[----:B------:R-:W-:Y:S01]  /*5370*/  IMAD.MOV.U32 R19, RZ, RZ, R87 ;  /* 0x000000ffff137224 */ /* 0x000fe200078e0057 */
[-C--:B-1----:R-:W-:Y:S02]  /*5380*/  DMUL R14, R14, R120.reuse ;  /* 0x000000780e0e7228 */ /* 0x082fe40000000000 */
[-C--:B------:R-:W-:Y:S02]  /*5390*/  DMUL R4, R4, R120.reuse ;  /* 0x0000007804047228 */ /* 0x080fe40000000000 */
[----:B------:R-:W-:Y:S02]  /*53a0*/  DMUL R12, R12, R120 ;  /* 0x000000780c0c7228 */ /* 0x000fe40000000000 */
[----:B------:R-:W-:Y:S01]  /*53b0*/  DFMA R16, R18, R118, R16 ;  /* 0x000000761210722b */ /* 0x000fe20000000010 */
[----:B------:R-:W-:Y:S01]  /*53c0*/  MOV R18, R84 ;  /* 0x0000005400127202 */ /* 0x000fe20000000f00 */
[----:B------:R-:W-:Y:S01]  /*53d0*/  IMAD.MOV.U32 R19, RZ, RZ, R85 ;  /* 0x000000ffff137224 */ /* 0x000fe200078e0055 */
[----:B------:R-:W-:-:S02]  /*53e0*/  DMUL R10, R10, R120 ;  /* 0x000000780a0a7228 */ /* 0x000fc40000000000 */
[----:B------:R-:W-:-:S03]  /*53f0*/  DMUL R8, R8, R120 ;  /* 0x0000007808087228 */ /* 0x000fc60000000000 */
[----:B------:R-:W-:Y:S01]  /*5400*/  DFMA R14, R18, R118, R14 ;  /* 0x00000076120e722b */ /* 0x000fe2000000000e */
[----:B------:R-:W-:Y:S01]  /*5410*/  MOV R18, R82 ;  /* 0x0000005200127202 */ /* 0x000fe20000000f00 */
[----:B------:R-:W-:Y:S01]  /*5420*/  IMAD.MOV.U32 R19, RZ, RZ, R83 ;  /* 0x000000ffff137224 */ /* 0x000fe200078e0053 */
[----:B------:R-:W-:-:S05]  /*5430*/  DMUL R6, R6, R120 ;  /* 0x0000007806067228 */ /* 0x000fca0000000000 */
[-C--:B------:R-:W-:Y:S01]  /*5440*/  DFMA R4, R18, R118.reuse, R4 ;  /* 0x000000761204722b */ /* 0x080fe20000000004 */
[----:B------:R-:W-:Y:S01]  /*5450*/  MOV R18, R80 ;  /* 0x0000005000127202 */ /* 0x000fe20000000f00 */
[----:B------:R-:W-:Y:S01]  /*5460*/  IMAD.MOV.U32 R19, RZ, RZ, R81 ;  /* 0x000000ffff137224 */ /* 0x000fe200078e0051 */
[----:B------:R-:W-:-:S05]  /*5470*/  DFMA R6, R2, R118, R6 ;  /* 0x000000760206722b */ /* 0x000fca0000000006 */
[----:B------:R-:W-:Y:S01]  /*5480*/  DFMA R12, R18, R118, R12 ;  /* 0x00000076120c722b */ /* 0x000fe2000000000c */
[----:B------:R-:W-:Y:S01]  /*5490*/  MOV R18, R78 ;  /* 0x0000004e00127202 */ /* 0x000fe20000000f00 */
[----:B------:R-:W-:-:S06]  /*54a0*/  IMAD.MOV.U32 R19, RZ, RZ, R79 ;  /* 0x000000ffff137224 */ /* 0x000fcc00078e004f */
[----:B------:R-:W-:Y:S01]  /*54b0*/  DFMA R10, R18, R118, R10 ;  /* 0x00000076120a722b */ /* 0x000fe2000000000a */
[----:B------:R-:W-:Y:S02]  /*54c0*/  MOV R18, R76 ;  /* 0x0000004c00127202 */ /* 0x000fe40000000f00 */
[----:B------:R-:W-:-:S06]  /*54d0*/  MOV R19, R77 ;  /* 0x0000004d00137202 */ /* 0x000fcc0000000f00 */
[----:B------:R-:W-:Y:S01]  /*54e0*/  DFMA R8, R18, R118, R8 ;  /* 0x000000761208722b */ /* 0x000fe20000000008 */
[----:B------:R-:W-:Y:S10]  /*54f0*/  @P2 BRA `(.L_x_47) ;  /* 0x0000001800f02947 */ /* 0x000ff40003800000 */
[----:B------:R-:W-:Y:S01]  /*5500*/  ULDC UR4, c[0x0][0x2b4] ;  /* 0x0000ad0000047ab9 */ /* 0x000fe20000000800 */
[----:B------:R-:W-:Y:S01]  /*5510*/  BSSY B0, `(.L_x_48) ;  /* 0x0000030000007945 */ /* 0x000fe20003800000 */
[----:B------:R-:W-:-:S05]  /*5520*/  IMAD.U32 R97, RZ, RZ, UR4 ;  /* 0x00000004ff617e24 */ /* 0x000fca000f8e00ff */
[----:B------:R-:W-:-:S04]  /*5530*/  LOP3.LUT R18, R113, R97, RZ, 0xfc, !PT ;  /* 0x0000006171127212 */ /* 0x000fc800078efcff */
[----:B------:R-:W-:-:S13]  /*5540*/  ISETP.NE.U32.AND P0, PT, R18, RZ, PT ;  /* 0x000000ff1200720c */ /* 0x000fda0003f05070 */
[----:B------:R-:W-:Y:S05]  /*5550*/  @!P0 BRA `(.L_x_49) ;  /* 0x0000000000508947 */ /* 0x000fea0003800000 */
[----:B------:R-:W-:Y:S01]  /*5560*/  ULDC.64 UR4, c[0x0][0x2b0] ;  /* 0x0000ac0000047ab9 */ /* 0x000fe20000000a00 */
[----:B------:R-:W-:Y:S01]  /*5570*/  IMAD.MOV.U32 R96, RZ, RZ, R114 ;  /* 0x000000ffff607224 */ /* 0x000fe200078e0072 */
[----:B------:R-:W-:Y:S01]  /*5580*/  MOV R101, UR5 ;  /* 0x0000000500657c02 */ /* 0x000fe20008000f00 */
[----:B------:R-:W-:Y:S01]  /*5590*/  IMAD.U32 R102, RZ, RZ, UR4 ;  /* 0x00000004ff667e24 */ /* 0x000fe2000f8e00ff */
[----:B------:R-:W-:Y:S02]  /*55a0*/  MOV R94, R113 ;  /* 0x00000071005e7202 */ /* 0x000fe40000000f00 */
[----:B------:R-:W-:Y:S02]  /*55b0*/  MOV R99, 0x55d0 ;  /* 0x000055d000637802 */ /* 0x000fe40000000f00 */
[----:B-----5:R-:W-:Y:S05]  /*55c0*/  CALL.REL.NOINC `($__internal_0_$__cuda_sm20_div_u64) ;  /* 0x0000014800687944 */ /* 0x020fea0003c00000 */
[----:B------:R-:W-:Y:S01]  /*55d0*/  IADD3 R18, P0, RZ, -R94, RZ ;  /* 0x8000005eff127210 */ /* 0x000fe20007f1e0ff */
[----:B------:R-:W-:Y:S01]  /*55e0*/  ULDC.64 UR4, c[0x0][0x2b0] ;  /* 0x0000ac0000047ab9 */ /* 0x000fe20000000a00 */
[----:B------:R-:W-:Y:S01]  /*55f0*/  MOV R112, R114 ;  /* 0x0000007200707202 */ /* 0x000fe20000000f00 */
[----:B------:R-:W-:Y:S01]  /*5600*/  IMAD.U32 R97, RZ, RZ, UR5 ;  /* 0x00000005ff617e24 */ /* 0x000fe2000f8e00ff */
[----:B------:R-:W-:Y:S02]  /*5610*/  IADD3.X R19, RZ, ~R96, RZ, P0, !PT ;  /* 0x80000060ff137210 */ /* 0x000fe400007fe4ff */
[----:B------:R-:W-:-:S05]  /*5620*/  MOV R96, UR4 ;  /* 0x0000000400607c02 */ /* 0x000fca0008000f00 */
[-C--:B------:R-:W-:Y:S02]  /*5630*/  IMAD R19, R19, R96.reuse, RZ ;  /* 0x0000006013137224 */ /* 0x080fe400078e02ff */
[----:B------:R-:W-:-:S04]  /*5640*/  IMAD.WIDE.U32 R98, R18, R96, R112 ;  /* 0x0000006012627225 */ /* 0x000fc800078e0070 */
[----:B------:R-:W-:Y:S02]  /*5650*/  IMAD R18, R18, R97, R19 ;  /* 0x0000006112127224 */ /* 0x000fe400078e0213 */
[----:B------:R-:W-:Y:S01]  /*5660*/  IMAD.MOV.U32 R19, RZ, RZ, R94 ;  /* 0x000000ffff137224 */ /* 0x000fe200078e005e */
[----:B------:R-:W-:Y:S02]  /*5670*/  MOV R94, R98 ;  /* 0x00000062005e7202 */ /* 0x000fe40000000f00 */
[----:B------:R-:W-:Y:S01]  /*5680*/  IADD3 R18, R99, R18, RZ ;  /* 0x0000001263127210 */ /* 0x000fe20007ffe0ff */
[----:B------:R-:W-:Y:S05]  /*5690*/  BRA `(.L_x_50) ;  /* 0x00000000005c7947 */ /* 0x000fea0003800000 */
.L_x_49:
[----:B------:R-:W-:Y:S01]  /*56a0*/  ULDC UR4, c[0x0][0x2b0] ;  /* 0x0000ac0000047ab9 */ /* 0x000fe20000000800 */
[----:B------:R-:W-:Y:S01]  /*56b0*/  IMAD.MOV.U32 R98, RZ, RZ, RZ ;  /* 0x000000ffff627224 */ /* 0x000fe200078e00ff */
[----:B------:R-:W-:-:S04]  /*56c0*/  MOV R96, UR4 ;  /* 0x0000000400607c02 */ /* 0x000fc80008000f00 */
[----:B------:R-:W1:Y:S01]  /*56d0*/  I2F.U32.RP R18, R96 ;  /* 0x0000006000127306 */ /* 0x000e620000209000 */
[----:B------:R-:W-:-:S07]  /*56e0*/  ISETP.NE.U32.AND P0, PT, R96, RZ, PT ;  /* 0x000000ff6000720c */ /* 0x000fce0003f05070 */
[----:B-1----:R-:W1:Y:S02]  /*56f0*/  MUFU.RCP R18, R18 ;  /* 0x0000001200127308 */ /* 0x002e640000001000 */
[----:B-1----:R-:W-:-:S06]  /*5700*/  VIADD R18, R18, 0xffffffe ;  /* 0x0ffffffe12127836 */ /* 0x002fcc0000000000 */
[----:B------:R-:W1:Y:S02]  /*5710*/  F2I.FTZ.U32.TRUNC.NTZ R99, R18 ;  /* 0x0000001200637305 */ /* 0x000e64000021f000 */
[----:B-1----:R-:W-:-:S05]  /*5720*/  IMAD R18, R99, R96, RZ ;  /* 0x0000006063127224 */ /* 0x002fca00078e02ff */
[----:B------:R-:W-:-:S05]  /*5730*/  IADD3 R18, -R18, RZ, RZ ;  /* 0x000000ff12127210 */ /* 0x000fca0007ffe1ff */
[----:B------:R-:W-:-:S06]  /*5740*/  IMAD.HI.U32 R18, R99, R18, R98 ;  /* 0x0000001263127227 */ /* 0x000fcc00078e0062 */
[----:B------:R-:W-:-:S05]  /*5750*/  IMAD.HI.U32 R19, R18, R114, RZ ;  /* 0x0000007212137227 */ /* 0x000fca00078e00ff */
[----:B------:R-:W-:-:S05]  /*5760*/  IADD3 R18, -R19, RZ, RZ ;  /* 0x000000ff13127210 */ /* 0x000fca0007ffe1ff */
[----:B------:R-:W-:-:S05]  /*5770*/  IMAD R18, R96, R18, R114 ;  /* 0x0000001260127224 */ /* 0x000fca00078e0272 */
[----:B------:R-:W-:-:S13]  /*5780*/  ISETP.GE.U32.AND P3, PT, R18, R96, PT ;  /* 0x000000601200720c */ /* 0x000fda0003f66070 */
[----:B------:R-:W-:Y:S01]  /*5790*/  @P3 IMAD.IADD R18, R18, 0x1, -R96 ;  /* 0x0000000112123824 */ /* 0x000fe200078e0a60 */
[----:B------:R-:W-:-:S04]  /*57a0*/  @P3 IADD3 R19, R19, 0x1, RZ ;  /* 0x0000000113133810 */ /* 0x000fc80007ffe0ff */
[----:B------:R-:W-:Y:S02]  /*57b0*/  ISETP.GE.U32.AND P1, PT, R18, R96, PT ;  /* 0x000000601200720c */ /* 0x000fe40003f26070 */
[----:B------:R-:W-:-:S11]  /*57c0*/  MOV R18, RZ ;  /* 0x000000ff00127202 */ /* 0x000fd60000000f00 */
[----:B------:R-:W-:Y:S01]  /*57d0*/  @P1 VIADD R19, R19, 0x1 ;  /* 0x0000000113131836 */ /* 0x000fe20000000000 */
[----:B------:R-:W-:-:S04]  /*57e0*/  @!P0 LOP3.LUT R19, RZ, R96, RZ, 0x33, !PT ;  /* 0x00000060ff138212 */ /* 0x000fc800078e33ff */
[----:B------:R-:W-:-:S05]  /*57f0*/  IADD3 R94, -R19, RZ, RZ ;  /* 0x000000ff135e7210 */ /* 0x000fca0007ffe1ff */
[----:B------:R-:W-:Y:S02]  /*5800*/  IMAD R94, R96, R94, R114 ;  /* 0x0000005e605e7224 */ /* 0x000fe400078e0272 */
.L_x_50:
[----:B------:R-:W-:Y:S05]  /*5810*/  BSYNC B0 ;  /* 0x0000000000007941 */ /* 0x000fea0003800000 */
.L_x_48:
[----:B------:R-:W-:Y:S01]  /*5820*/  ULDC.64 UR4, c[0x0][0x210] ;  /* 0x0000840000047ab9 */ /* 0x000fe20000000a00 */
[--C-:B------:R-:W-:Y:S01]  /*5830*/  SHF.R.U64 R98, R94, 0x3, R18.reuse ;  /* 0x000000035e627819 */ /* 0x100fe20000001212 */
[----:B------:R-:W-:Y:S01]  /*5840*/  BSSY B0, `(.L_x_51) ;  /* 0x0000028000007945 */ /* 0x000fe20003800000 */
[----:B------:R-:W-:Y:S02]  /*5850*/  ISETP.GE.AND P0, PT, R108, UR5, PT ;  /* 0x000000056c007c0c */ /* 0x000fe4000bf06270 */
[----:B------:R-:W-:Y:S02]  /*5860*/  SHF.R.U32.HI R94, RZ, 0x3, R18 ;  /* 0x00000003ff5e7819 */ /* 0x000fe40000011612 */
[----:B------:R-:W-:Y:S02]  /*5870*/  ISETP.GE.U32.AND P1, PT, R19, R98, PT ;  /* 0x000000621300720c */ /* 0x000fe40003f26070 */
[----:B------:R-:W-:Y:S02]  /*5880*/  ISETP.LT.AND P0, PT, R0, UR4, !P0 ;  /* 0x0000000400007c0c */ /* 0x000fe4000c701270 */
[----:B------:R-:W-:-:S04]  /*5890*/  SHF.R.S32.HI R18, RZ, 0x1f, R19 ;  /* 0x0000001fff127819 */ /* 0x000fc80000011413 */
[----:B------:R-:W-:Y:S02]  /*58a0*/  ISETP.GE.U32.AND.EX P1, PT, R18, R94, P0, P1 ;  /* 0x0000005e1200720c */ /* 0x000fe40000726110 */
[----:B------:R-:W-:-:S05]  /*58b0*/  IADD3 R102, P0, R114, 0x100, RZ ;  /* 0x0000010072667810 */ /* 0x000fca0007f1e0ff */
[----:B------:R-:W-:-:S05]  /*58c0*/  IMAD.X R101, RZ, RZ, R113, P0 ;  /* 0x000000ffff657224 */ /* 0x000fca00000e0671 */
[----:B------:R-:W-:Y:S01]  /*58d0*/  LOP3.LUT R97, R101, R97, RZ, 0xfc, !PT ;  /* 0x0000006165617212 */ /* 0x000fe200078efcff */
[----:B------:R1:W-:Y:S03]  /*58e0*/  @P1 STG.E.64 desc[UR14][R110.64], R122 ;  /* 0x0000007a6e001986 */ /* 0x0003e6000c101b0e */
[----:B------:R-:W-:-:S13]  /*58f0*/  ISETP.NE.U32.AND P0, PT, R97, RZ, PT ;  /* 0x000000ff6100720c */ /* 0x000fda0003f05070 */
[----:B------:R-:W-:Y:S05]  /*5900*/  @!P0 BRA `(.L_x_52) ;  /* 0x0000000000208947 */ /* 0x000fea0003800000 */
[----:B------:R-:W-:Y:S01]  /*5910*/  ULDC.64 UR4, c[0x0][0x2b0] ;  /* 0x0000ac0000047ab9 */ /* 0x000fe20000000a00 */
[----:B------:R-:W-:Y:S01]  /*5920*/  MOV R97, 0x5960 ;  /* 0x0000596000617802 */ /* 0x000fe20000000f00 */
[----:B------:R-:W-:Y:S01]  /*5930*/  IMAD.U32 R98, RZ, RZ, UR4 ;  /* 0x00000004ff627e24 */ /* 0x000fe2000f8e00ff */
[----:B------:R-:W-:Y:S02]  /*5940*/  MOV R99, UR5 ;  /* 0x0000000500637c02 */ /* 0x000fe40008000f00 */
[----:B-1---5:R-:W-:Y:S05]  /*5950*/  CALL.REL.NOINC `($__internal_1_$__cuda_sm20_rem_u64) ;  /* 0x0000014800987944 */ /* 0x022fea0003c00000 */
[----:B------:R-:W-:Y:S02]  /*5960*/  MOV R99, R98 ;  /* 0x0000006200637202 */ /* 0x000fe40000000f00 */
[----:B------:R-:W-:Y:S01]  /*5970*/  MOV R98, R101 ;  /* 0x0000006500627202 */ /* 0x000fe20000000f00 */
[----:B------:R-:W-:Y:S05]  /*5980*/  BRA `(.L_x_53) ;  /* 0x00000000004c7947 */ /* 0x000fea0003800000 */
.L_x_52:
[----:B------:R-:W2:Y:S01]  /*5990*/  I2F.U32.RP R94, R96 ;  /* 0x00000060005e7306 */ /* 0x000ea20000209000 */
[----:B------:R-:W-:-:S07]  /*59a0*/  MOV R98, RZ ;  /* 0x000000ff00627202 */ /* 0x000fce0000000f00 */
[----:B--2---:R-:W2:Y:S02]  /*59b0*/  MUFU.RCP R94, R94 ;  /* 0x0000005e005e7308 */ /* 0x004ea40000001000 */
[----:B--2---:R-:W-:-:S06]  /*59c0*/  VIADD R94, R94, 0xffffffe ;  /* 0x0ffffffe5e5e7836 */ /* 0x004fcc0000000000 */
[----:B------:R-:W2:Y:S02]  /*59d0*/  F2I.FTZ.U32.TRUNC.NTZ R99, R94 ;  /* 0x0000005e00637305 */ /* 0x000ea4000021f000 */
[----:B--2---:R-:W-:-:S04]  /*59e0*/  IMAD.MOV R94, RZ, RZ, -R99 ;  /* 0x000000ffff5e7224 */ /* 0x004fc800078e0a63 */
[----:B------:R-:W-:-:S04]  /*59f0*/  IMAD R94, R94, R96, RZ ;  /* 0x000000605e5e7224 */ /* 0x000fc800078e02ff */
[----:B------:R-:W-:Y:S01]  /*5a00*/  IMAD.HI.U32 R94, R99, R94, R98 ;  /* 0x0000005e635e7227 */ /* 0x000fe200078e0062 */
[----:B------:R-:W-:-:S05]  /*5a10*/  MOV R99, RZ ;  /* 0x000000ff00637202 */ /* 0x000fca0000000f00 */
        /* <DEDUP_REMOVED lines=10> */
.L_x_53:
[----:B------:R-:W-:Y:S05]  /*5ac0*/  BSYNC B0 ;  /* 0x0000000000007941 */ /* 0x000fea0003800000 */
.L_x_51:
[----:B------:R-:W-:Y:S01]  /*5ad0*/  VIADD R94, R108, 0x20 ;  /* 0x000000206c5e7836 */ /* 0x000fe20000000000 */
[----:B------:R-:W-:Y:S01]  /*5ae0*/  ULDC.64 UR4, c[0x0][0x210] ;  /* 0x0000840000047ab9 */ /* 0x000fe20000000a00 */
[--C-:B------:R-:W-:Y:S01]  /*5af0*/  SHF.R.U64 R96, R98, 0x3, R99.reuse ;  /* 0x0000000362607819 */ /* 0x100fe20000001263 */
[----:B------:R-:W-:Y:S01]  /*5b00*/  ULDC UR6, c[0x0][0x2b4] ;  /* 0x0000ad0000067ab9 */ /* 0x000fe20000000800 */
[----:B------:R-:W-:Y:S01]  /*5b10*/  BSSY B0, `(.L_x_54) ;  /* 0x0000039000007945 */ /* 0x000fe20003800000 */
[----:B------:R-:W-:Y:S02]  /*5b20*/  ISETP.GE.AND P3, PT, R94, UR5, PT ;  /* 0x000000055e007c0c */ /* 0x000fe4000bf66270 */
[----:B------:R-:W-:Y:S02]  /*5b30*/  SHF.R.U32.HI R94, RZ, 0x3, R99 ;  /* 0x00000003ff5e7819 */ /* 0x000fe40000011663 */
[----:B------:R-:W-:Y:S02]  /*5b40*/  ISETP.GE.U32.AND P0, PT, R19, R96, PT ;  /* 0x000000601300720c */ /* 0x000fe40003f06070 */
[----:B------:R-:W-:Y:S01]  /*5b50*/  ISETP.LT.AND P3, PT, R0, UR4, !P3 ;  /* 0x0000000400007c0c */ /* 0x000fe2000df61270 */
[----:B------:R-:W-:-:S03]  /*5b60*/  ULDC.64 UR4, c[0x0][0x2b8] ;  /* 0x0000ae0000047ab9 */ /* 0x000fc60000000a00 */
[----:B------:R-:W-:Y:S02]  /*5b70*/  ISETP.GE.U32.AND.EX P3, PT, R18, R94, P3, P0 ;  /* 0x0000005e1200720c */ /* 0x000fe40001f66100 */
[----:B------:R-:W-:-:S04]  /*5b80*/  IADD3 R18, P1, P0, -R68, UR4, R110 ;  /* 0x0000000444127c10 */ /* 0x000fc8000f83e16e */
[----:B------:R-:W-:-:S07]  /*5b90*/  IADD3.X R19, ~R69, UR5, R111, P1, P0 ;  /* 0x0000000545137c10 */ /* 0x000fce0008fe056f */
[----:B------:R-:W-:Y:S02]  /*5ba0*/  @P3 IMAD.MOV.U32 R96, RZ, RZ, R110 ;  /* 0x000000ffff603224 */ /* 0x000fe400078e006e */
[----:B------:R-:W-:-:S05]  /*5bb0*/  @P3 IMAD.MOV.U32 R97, RZ, RZ, R111 ;  /* 0x000000ffff613224 */ /* 0x000fca00078e006f */
[----:B------:R2:W-:Y:S02]  /*5bc0*/  @P3 STG.E.64 desc[UR14][R96.64+0x100], R16 ;  /* 0x0001001060003986 */ /* 0x0005e4000c101b0e */
[----:B--2---:R-:W-:-:S05]  /*5bd0*/  IMAD.U32 R97, RZ, RZ, UR6 ;  /* 0x00000006ff617e24 */ /* 0x004fca000f8e00ff */
        /* <DEDUP_REMOVED lines=9> */
[----:B-1---5:R-:W-:Y:S05]  /*5c70*/  CALL.REL.NOINC `($__internal_0_$__cuda_sm20_div_u64) ;  /* 0x0000014000bc7944 */ /* 0x022fea0003c00000 */
[----:B------:R-:W-:Y:S01]  /*5c80*/  IADD3 R16, P0, RZ, -R94, RZ ;  /* 0x8000005eff107210 */ /* 0x000fe20007f1e0ff */
[----:B------:R-:W-:Y:S02]  /*5c90*/  ULDC.64 UR4, c[0x0][0x2b0] ;  /* 0x0000ac0000047ab9 */ /* 0x000fe40000000a00 */
[----:B------:R-:W-:Y:S02]  /*5ca0*/  MOV R97, UR5 ;  /* 0x0000000500617c02 */ /* 0x000fe40008000f00 */
[----:B------:R-:W-:Y:S02]  /*5cb0*/  IADD3.X R17, RZ, ~R96, RZ, P0, !PT ;  /* 0x80000060ff117210 */ /* 0x000fe400007fe4ff */
[----:B------:R-:W-:-:S05]  /*5cc0*/  MOV R96, UR4 ;  /* 0x0000000400607c02 */ /* 0x000fca0008000f00 */
[-C--:B------:R-:W-:Y:S02]  /*5cd0*/  IMAD R17, R17, R96.reuse, RZ ;  /* 0x0000006011117224 */ /* 0x080fe400078e02ff */
[----:B------:R-:W-:-:S04]  /*5ce0*/  IMAD.WIDE.U32 R18, R16, R96, R18 ;  /* 0x0000006010127225 */ /* 0x000fc800078e0012 */
[----:B------:R-:W-:Y:S01]  /*5cf0*/  IMAD R16, R16, R97, R17 ;  /* 0x0000006110107224 */ /* 0x000fe200078e0211 */
[----:B------:R-:W-:-:S04]  /*5d00*/  MOV R17, R94 ;  /* 0x0000005e00117202 */ /* 0x000fc80000000f00 */
[----:B------:R-:W-:Y:S01]  /*5d10*/  IADD3 R19, R16, R19, RZ ;  /* 0x0000001310137210 */ /* 0x000fe20007ffe0ff */
[----:B------:R-:W-:Y:S05]  /*5d20*/  BRA `(.L_x_56) ;  /* 0x00000000005c7947 */ /* 0x000fea0003800000 */
.L_x_55:
[----:B------:R-:W-:Y:S01]  /*5d30*/  ULDC UR4, c[0x0][0x2b0] ;  /* 0x0000ac0000047ab9 */ /* 0x000fe20000000800 */
[----:B------:R-:W-:Y:S01]  /*5d40*/  IMAD.MOV.U32 R98, RZ, RZ, RZ ;  /* 0x000000ffff627224 */ /* 0x000fe200078e00ff */
[----:B------:R-:W-:Y:S02]  /*5d50*/  MOV R96, UR4 ;  /* 0x0000000400607c02 */ /* 0x000fe40008000f00 */
[----:B------:R-:W-:Y:S02]  /*5d60*/  MOV R19, RZ ;  /* 0x000000ff00137202 */ /* 0x000fe40000000f00 */
[----:B------:R-:W2:Y:S01]  /*5d70*/  I2F.U32.RP R16, R96 ;  /* 0x0000006000107306 */ /* 0x000ea20000209000 */
[----:B------:R-:W-:-:S07]  /*5d80*/  ISETP.NE.U32.AND P0, PT, R96, RZ, PT ;  /* 0x000000ff6000720c */ /* 0x000fce0003f05070 */
[----:B--2---:R-:W2:Y:S02]  /*5d90*/  MUFU.RCP R16, R16 ;  /* 0x0000001000107308 */ /* 0x004ea40000001000 */
[----:B--2---:R-:W-:-:S06]  /*5da0*/  VIADD R16, R16, 0xffffffe ;  /* 0x0ffffffe10107836 */ /* 0x004fcc0000000000 */
[----:B------:R-:W2:Y:S02]  /*5db0*/  F2I.FTZ.U32.TRUNC.NTZ R99, R16 ;  /* 0x0000001000637305 */ /* 0x000ea4000021f000 */
[----:B--2---:R-:W-:-:S05]  /*5dc0*/  IMAD R17, R99, R96, RZ ;  /* 0x0000006063117224 */ /* 0x004fca00078e02ff */
        /* <DEDUP_REMOVED lines=13> */
.L_x_56:
[----:B------:R-:W-:Y:S05]  /*5ea0*/  BSYNC B0 ;  /* 0x0000000000007941 */ /* 0x000fea0003800000 */
.L_x_54:
[----:B------:R-:W-:Y:S01]  /*5eb0*/  ULDC.64 UR4, c[0x0][0x210] ;  /* 0x0000840000047ab9 */ /* 0x000fe20000000a00 */
[----:B------:R-:W-:Y:S01]  /*5ec0*/  VIADD R16, R0, 0x1 ;  /* 0x0000000100107836 */ /* 0x000fe20000000000 */
[----:B------:R-:W-:Y:S01]  /*5ed0*/  ISETP.GE.AND P3, PT, R108, UR5, PT ;  /* 0x000000056c007c0c */ /* 0x000fe2000bf66270 */
[----:B------:R-:W-:Y:S01]  /*5ee0*/  BSSY B0, `(.L_x_57) ;  /* 0x000002b000007945 */ /* 0x000fe20003800000 */
[--C-:B------:R-:W-:Y:S02]  /*5ef0*/  SHF.R.U64 R18, R18, 0x3, R19.reuse ;  /* 0x0000000312127819 */ /* 0x100fe40000001213 */
[----:B------:R-:W-:Y:S01]  /*5f00*/  ISETP.LT.AND P3, PT, R16, UR4, !P3 ;  /* 0x0000000410007c0c */ /* 0x000fe2000df61270 */
[----:B------:R-:W-:Y:S01]  /*5f10*/  ULDC.64 UR4, c[0x0][0x2b8] ;  /* 0x0000ae0000047ab9 */ /* 0x000fe20000000a00 */
[----:B------:R-:W-:Y:S02]  /*5f20*/  ISETP.GE.U32.AND P0, PT, R17, R18, PT ;  /* 0x000000121100720c */ /* 0x000fe40003f06070 */
[----:B------:R-:W-:-:S02]  /*5f30*/  SHF.R.U32.HI R19, RZ, 0x3, R19 ;  /* 0x00000003ff137819 */ /* 0x000fc40000011613 */
[----:B------:R-:W-:-:S04]  /*5f40*/  SHF.R.S32.HI R16, RZ, 0x1f, R17 ;  /* 0x0000001fff107819 */ /* 0x000fc80000011411 */
[----:B------:R-:W-:Y:S02]  /*5f50*/  ISETP.GE.U32.AND.EX P3, PT, R16, R19, P3, P0 ;  /* 0x000000131000720c */ /* 0x000fe40001f66100 */
[----:B------:R-:W-:-:S04]  /*5f60*/  IADD3 R18, P0, R110, UR4, RZ ;  /* 0x000000046e127c10 */ /* 0x000fc8000ff1e0ff */
[----:B------:R-:W-:Y:S02]  /*5f70*/  IADD3.X R19, R111, UR5, RZ, P0, !PT ;  /* 0x000000056f137c10 */ /* 0x000fe400087fe4ff */
[----:B------:R-:W-:-:S04]  /*5f80*/  IADD3 R102, P1, P0, R18, 0x100, -R68 ;  /* 0x0000010012667810 */ /* 0x000fc8000783e844 */
[----:B------:R-:W-:Y:S01]  /*5f90*/  IADD3.X R101, R19, RZ, ~R69, P1, P0 ;  /* 0x000000ff13657210 */ /* 0x000fe20000fe0c45 */
[----:B------:R2:W-:Y:S03]  /*5fa0*/  @P3 STG.E.64 desc[UR14][R18.64], R14 ;  /* 0x0000000e12003986 */ /* 0x0005e6000c101b0e */
[----:B------:R-:W-:-:S04]  /*5fb0*/  LOP3.LUT R97, R101, R97, RZ, 0xfc, !PT ;  /* 0x0000006165617212 */ /* 0x000fc800078efcff */
[----:B------:R-:W-:-:S13]  /*5fc0*/  ISETP.NE.U32.AND P0, PT, R97, RZ, PT ;  /* 0x000000ff6100720c */ /* 0x000fda0003f05070 */
[----:B------:R-:W-:Y:S05]  /*5fd0*/  @!P0 BRA `(.L_x_58) ;  /* 0x0000000000208947 */ /* 0x000fea0003800000 */
[----:B------:R-:W-:Y:S01]  /*5fe0*/  ULDC.64 UR4, c[0x0][0x2b0] ;  /* 0x0000ac0000047ab9 */ /* 0x000fe20000000a00 */
[----:B------:R-:W-:Y:S01]  /*5ff0*/  MOV R97, 0x6030 ;  /* 0x0000603000617802 */ /* 0x000fe20000000f00 */
[----:B------:R-:W-:Y:S01]  /*6000*/  IMAD.U32 R98, RZ, RZ, UR4 ;  /* 0x00000004ff627e24 */ /* 0x000fe2000f8e00ff */
[----:B------:R-:W-:Y:S02]  /*6010*/  MOV R99, UR5 ;  /* 0x0000000500637c02 */ /* 0x000fe40008000f00 */
[----:B-12--5:R-:W-:Y:S05]  /*6020*/  CALL.REL.NOINC `($__internal_1_$__cuda_sm20_rem_u64) ;  /* 0x0000014000e47944 */ /* 0x026fea0003c00000 */
[----:B------:R-:W-:Y:S02]  /*6030*/  MOV R99, R98 ;  /* 0x0000006200637202 */ /* 0x000fe40000000f00 */
[----:B------:R-:W-:Y:S01]  /*6040*/  MOV R98, R101 ;  /* 0x0000006500627202 */ /* 0x000fe20000000f00 */
[----:B------:R-:W-:Y:S05]  /*6050*/  BRA `(.L_x_59) ;  /* 0x00000000004c7947 */ /* 0x000fea0003800000 */
.L_x_58:
[----:B--2---:R-:W2:Y:S01]  /*6060*/  I2F.U32.RP R14, R96 ;  /* 0x00000060000e7306 */ /* 0x004ea20000209000 */
        /* <DEDUP_REMOVED lines=18> */
.L_x_59:
[----:B------:R-:W-:Y:S05]  /*6190*/  BSYNC B0 ;  /* 0x0000000000007941 */ /* 0x000fea0003800000 */
.L_x_57:
[----:B------:R-:W-:Y:S01]  /*61a0*/  VIADD R15, R108, 0x20 ;  /* 0x000000206c0f7836 */ /* 0x000fe20000000000 */
[----:B------:R-:W-:Y:S01]  /*61b0*/  ULDC.64 UR4, c[0x0][0x210] ;  /* 0x0000840000047ab9 */ /* 0x000fe20000000a00 */
[----:B------:R-:W-:Y:S01]  /*61c0*/  VIADD R14, R0, 0x1 ;  /* 0x00000001000e7836 */ /* 0x000fe20000000000 */
[--C-:B------:R-:W-:Y:S01]  /*61d0*/  SHF.R.U64 R94, R98, 0x3, R99.reuse ;  /* 0x00000003625e7819 */ /* 0x100fe20000001263 */
[----:B------:R-:W-:Y:S01]  /*61e0*/  ULDC.64 UR6, c[0x0][0x2b8] ;  /* 0x0000ae0000067ab9 */ /* 0x000fe20000000a00 */
[----:B------:R-:W-:Y:S01]  /*61f0*/  ISETP.GE.AND P4, PT, R15, UR5, PT ;  /* 0x000000050f007c0c */ /* 0x000fe2000bf86270 */
[----:B------:R-:W-:Y:S01]  /*6200*/  BSSY B0, `(.L_x_60) ;  /* 0x000003c000007945 */ /* 0x000fe20003800000 */
[----:B------:R-:W-:Y:S02]  /*6210*/  SHF.R.U32.HI R15, RZ, 0x3, R99 ;  /* 0x00000003ff0f7819 */ /* 0x000fe40000011663 */
[----:B------:R-:W-:Y:S02]  /*6220*/  ISETP.GE.U32.AND P0, PT, R17, R94, PT ;  /* 0x0000005e1100720c */ /* 0x000fe40003f06070 */
[----:B------:R-:W-:Y:S01]  /*6230*/  ISETP.LT.AND P4, PT, R14, UR4, !P4 ;  /* 0x000000040e007c0c */ /* 0x000fe2000e781270 */
[----:B------:R-:W-:-:S03]  /*6240*/  ULDC UR4, c[0x0][0x2b4] ;  /* 0x0000ad0000047ab9 */ /* 0x000fc60000000800 */
[----:B------:R-:W-:Y:S02]  /*6250*/  ISETP.GE.U32.AND.EX P4, PT, R16, R15, P4, P0 ;  /* 0x0000000f1000720c */ /* 0x000fe40002786100 */
[----:B------:R-:W-:-:S04]  /*6260*/  IADD3 R15, P0, R110, UR6, RZ ;  /* 0x000000066e0f7c10 */ /* 0x000fc8000ff1e0ff */
[----:B------:R-:W-:Y:S02]  /*6270*/  IADD3 RZ, P3, P1, -R68, UR6, R15 ;  /* 0x0000000644ff7c10 */ /* 0x000fe4000f97e10f */
[----:B------:R-:W-:-:S05]  /*6280*/  IADD3.X R14, R111, UR7, RZ, P0, !PT ;  /* 0x000000076f0e7c10 */ /* 0x000fca00087fe4ff */
[----:B------:R2:W-:Y:S02]  /*6290*/  @P4 STG.E.64 desc[UR14][R18.64+0x100], R4 ;  /* 0x0001000412004986 */ /* 0x0005e4000c101b0e */
[----:B--2---:R-:W-:Y:S01]  /*62a0*/  IMAD.U32 R19, RZ, RZ, UR4 ;  /* 0x00000004ff137e24 */ /* 0x004fe2000f8e00ff */
[----:B------:R-:W-:-:S04]  /*62b0*/  IADD3.X R4, ~R69, UR7, R14, P3, P1 ;  /* 0x0000000745047c10 */ /* 0x000fc80009fe250e */
[----:B------:R-:W-:-:S04]  /*62c0*/  LOP3.LUT R4, R4, R19, RZ, 0xfc, !PT ;  /* 0x0000001304047212 */ /* 0x000fc800078efcff */
[----:B------:R-:W-:-:S13]  /*62d0*/  ISETP.NE.U32.AND P0, PT, R4, RZ, PT ;  /* 0x000000ff0400720c */ /* 0x000fda0003f05070 */
[----:B------:R-:W-:Y:S05]  /*62e0*/  @!P0 BRA `(.L_x_61) ;  /* 0x0000000000548947 */ /* 0x000fea0003800000 */
[----:B------:R-:W-:Y:S01]  /*62f0*/  IADD3 R4, P1, P0, -R68, UR6, R15 ;  /* 0x0000000644047c10 */ /* 0x000fe2000f83e10f */
[----:B------:R-:W-:Y:S01]  /*6300*/  ULDC.64 UR4, c[0x0][0x2b0] ;  /* 0x0000ac0000047ab9 */ /* 0x000fe20000000a00 */
[----:B------:R-:W-:Y:S01]  /*6310*/  MOV R99, 0x6380 ;  /* 0x0000638000637802 */ /* 0x000fe20000000f00 */
[----:B------:R-:W-:Y:S01]  /*6320*/  IMAD.U32 R102, RZ, RZ, UR4 ;  /* 0x00000004ff667e24 */ /* 0x000fe2000f8e00ff */
[----:B------:R-:W-:Y:S01]  /*6330*/  IADD3.X R5, ~R69, UR7, R14, P1, P0 ;  /* 0x0000000745057c10 */ /* 0x000fe20008fe050e */
[----:B------:R-:W-:Y:S01]  /*6340*/  IMAD.U32 R101, RZ, RZ, UR5 ;  /* 0x00000005ff657e24 */ /* 0x000fe2000f8e00ff */
[----:B------:R-:W-:-:S03]  /*6350*/  MOV R96, R4 ;  /* 0x0000000400607202 */ /* 0x000fc60000000f00 */
[----:B------:R-:W-:Y:S02]  /*6360*/  IMAD.MOV.U32 R94, RZ, RZ, R5 ;  /* 0x000000ffff5e7224 */ /* 0x000fe400078e0005 */
[----:B-1---5:R-:W-:Y:S05]  /*6370*/  CALL.REL.NOINC `($__internal_0_$__cuda_sm20_div_u64) ;  /* 0x0000013800fc7944 */ /* 0x022fea0003c00000 */
[----:B------:R-:W-:Y:S01]  /*6380*/  IADD3 R14, P0, RZ, -R94, RZ ;  /* 0x8000005eff0e7210 */ /* 0x000fe20007f1e0ff */
[----:B------:R-:W-:Y:S02]  /*6390*/  ULDC.64 UR4, c[0x0][0x2b0] ;  /* 0x0000ac0000047ab9 */ /* 0x000fe40000000a00 */
[----:B------:R-:W-:Y:S02]  /*63a0*/  MOV R18, UR4 ;  /* 0x0000000400127c02 */ /* 0x000fe40008000f00 */
[----:B------:R-:W-:Y:S02]  /*63b0*/  IADD3.X R15, RZ, ~R96, RZ, P0, !PT ;  /* 0x80000060ff0f7210 */ /* 0x000fe400007fe4ff */
[----:B------:R-:W-:Y:S01]  /*63c0*/  MOV R19, UR5 ;  /* 0x0000000500137c02 */ /* 0x000fe20008000f00 */
[----:B------:R-:W-:-:S04]  /*63d0*/  IMAD.WIDE.U32 R4, R14, R18, R4 ;  /* 0x000000120e047225 */ /* 0x000fc800078e0004 */
[----:B------:R-:W-:Y:S01]  /*63e0*/  IMAD R15, R15, R18, RZ ;  /* 0x000000120f0f7224 */ /* 0x000fe200078e02ff */
[----:B------:R-:W-:-:S03]  /*63f0*/  MOV R16, R4 ;  /* 0x0000000400107202 */ /* 0x000fc60000000f00 */
[----:B------:R-:W-:Y:S02]  /*6400*/  IMAD R14, R14, R19, R15 ;  /* 0x000000130e0e7224 */ /* 0x000fe400078e020f */
[----:B------:R-:W-:Y:S02]  /*6410*/  IMAD.MOV.U32 R15, RZ, RZ, R94 ;  /* 0x000000ffff0f7224 */ /* 0x000fe400078e005e */
[----:B------:R-:W-:Y:S01]  /*6420*/  IMAD.IADD R17, R14, 0x1, R5 ;  /* 0x000000010e117824 */ /* 0x000fe200078e0205 */
[----:B------:R-:W-:Y:S05]  /*6430*/  BRA `(.L_x_62) ;  /* 0x0000000000607947 */ /* 0x000fea0003800000 */
.L_x_61:
[----:B------:R-:W-:Y:S01]  /*6440*/  ULDC UR4, c[0x0][0x2b0] ;  /* 0x0000ac0000047ab9 */ /* 0x000fe20000000800 */
[----:B------:R-:W-:Y:S02]  /*6450*/  IMAD.MOV.U32 R16, RZ, RZ, RZ ;  /* 0x000000ffff107224 */ /* 0x000fe400078e00ff */
[----:B------:R-:W-:-:S04]  /*6460*/  IMAD.U32 R18, RZ, RZ, UR4 ;  /* 0x00000004ff127e24 */ /* 0x000fc8000f8e00ff */
[----:B------:R-:W2:Y:S01]  /*6470*/  I2F.U32.RP R4, R18 ;  /* 0x0000001200047306 */ /* 0x000ea20000209000 */
[----:B------:R-:W-:-:S07]  /*6480*/  ISETP.NE.U32.AND P0, PT, R18, RZ, PT ;  /* 0x000000ff1200720c */ /* 0x000fce0003f05070 */
[----:B--2---:R-:W2:Y:S02]  /*6490*/  MUFU.RCP R4, R4 ;  /* 0x0000000400047308 */ /* 0x004ea40000001000 */
[----:B--2---:R-:W-:-:S06]  /*64a0*/  VIADD R4, R4, 0xffffffe ;  /* 0x0ffffffe04047836 */ /* 0x004fcc0000000000 */
[----:B------:R-:W2:Y:S02]  /*64b0*/  F2I.FTZ.U32.TRUNC.NTZ R17, R4 ;  /* 0x0000000400117305 */ /* 0x000ea4000021f000 */
[----:B--2---:R-:W-:-:S05]  /*64c0*/  IMAD R4, R17, R18, RZ ;  /* 0x0000001211047224 */ /* 0x004fca00078e02ff */
[----:B------:R-:W-:-:S05]  /*64d0*/  IADD3 R4, -R4, RZ, RZ ;  /* 0x000000ff04047210 */ /* 0x000fca0007ffe1ff */
[----:B------:R-:W-:Y:S01]  /*64e0*/  IMAD.HI.U32 R4, R17, R4, R16 ;  /* 0x0000000411047227 */ /* 0x000fe200078e0010 */
[----:B------:R-:W-:Y:S02]  /*64f0*/  IADD3 R16, -R68, UR6, R15 ;  /* 0x0000000644107c10 */ /* 0x000fe4000fffe10f */
[----:B------:R-:W-:-:S03]  /*6500*/  MOV R17, RZ ;  /* 0x000000ff00117202 */ /* 0x000fc60000000f00 */
        /* <DEDUP_REMOVED lines=11> */
.L_x_62:
[----:B------:R-:W-:Y:S05]  /*65c0*/  BSYNC B0 ;  /* 0x0000000000007941 */ /* 0x000fea0003800000 */
.L_x_60:
[----:B------:R-:W2:Y:S01]  /*65d0*/  LDC.64 R4, c[0x0][0x2b8] ;  /* 0x0000ae00ff047b82 */ /* 0x000ea20000000a00 */
[----:B------:R-:W-:Y:S01]  /*65e0*/  ULDC.64 UR4, c[0x0][0x210] ;  /* 0x0000840000047ab9 */ /* 0x000fe20000000a00 */
[----:B------:R-:W-:Y:S01]  /*65f0*/  VIADD R14, R0, 0x2 ;  /* 0x00000002000e7836 */ /* 0x000fe20000000000 */
[----:B------:R-:W-:Y:S01]  /*6600*/  ISETP.GE.AND P3, PT, R108, UR5, PT ;  /* 0x000000056c007c0c */ /* 0x000fe2000bf66270 */
[----:B------:R-:W-:Y:S01]  /*6610*/  BSSY B0, `(.L_x_63) ;  /* 0x000002b000007945 */ /* 0x000fe20003800000 */
[--C-:B------:R-:W-:Y:S02]  /*6620*/  SHF.R.U64 R16, R16, 0x3, R17.reuse ;  /* 0x0000000310107819 */ /* 0x100fe40000001211 */
[----:B------:R-:W-:Y:S02]  /*6630*/  ISETP.LT.AND P3, PT, R14, UR4, !P3 ;  /* 0x000000040e007c0c */ /* 0x000fe4000df61270 */
[----:B------:R-:W-:Y:S02]  /*6640*/  ISETP.GE.U32.AND P1, PT, R15, R16, PT ;  /* 0x000000100f00720c */ /* 0x000fe40003f26070 */
[----:B------:R-:W-:-:S02]  /*6650*/  SHF.R.U32.HI R17, RZ, 0x3, R17 ;  /* 0x00000003ff117819 */ /* 0x000fc40000011611 */
[----:B------:R-:W-:-:S04]  /*6660*/  SHF.R.S32.HI R14, RZ, 0x1f, R15 ;  /* 0x0000001fff0e7819 */ /* 0x000fc8000001140f */
[----:B------:R-:W-:Y:S02]  /*6670*/  ISETP.GE.U32.AND.EX P3, PT, R14, R17, P3, P1 ;  /* 0x000000110e00720c */ /* 0x000fe40001f66110 */
[----:B--2---:R-:W-:-:S04]  /*6680*/  IADD3 R16, P0, R110, R4, RZ ;  /* 0x000000046e107210 */ /* 0x004fc80007f1e0ff */
[----:B------:R-:W-:-:S04]  /*6690*/  IADD3 R16, P1, R4, R16, RZ ;  /* 0x0000001004107210 */ /* 0x000fc80007f3e0ff */
[----:B------:R-:W-:Y:S02]  /*66a0*/  IADD3.X R17, R5, R111, R5, P1, P0 ;  /* 0x0000006f05117210 */ /* 0x000fe40000fe0405 */
[----:B------:R-:W-:-:S03]  /*66b0*/  IADD3 R102, P1, P0, R16, 0x100, -R68 ;  /* 0x0000010010667810 */ /* 0x000fc6000783e844 */
[----:B------:R2:W-:Y:S01]  /*66c0*/  @P3 STG.E.64 desc[UR14][R16.64], R12 ;  /* 0x0000000c10003986 */ /* 0x0005e2000c101b0e */
[----:B------:R-:W-:-:S04]  /*66d0*/  IADD3.X R101, R17, RZ, ~R69, P1, P0 ;  /* 0x000000ff11657210 */ /* 0x000fc80000fe0c45 */
        /* <DEDUP_REMOVED lines=11> */
.L_x_64:
[----:B------:R-:W3:Y:S01]  /*6790*/  I2F.U32.RP R4, R18 ;  /* 0x0000001200047306 */ /* 0x000ee20000209000 */
[----:B--2---:R-:W-:Y:S02]  /*67a0*/  MOV R12, RZ ;  /* 0x000000ff000c7202 */ /* 0x004fe40000000f00 */
[----:B------:R-:W-:-:S05]  /*67b0*/  MOV R99, RZ ;  /* 0x000000ff00637202 */ /* 0x000fca0000000f00 */
[----:B---3--:R-:W2:Y:S02]  /*67c0*/  MUFU.RCP R4, R4 ;  /* 0x0000000400047308 */ /* 0x008ea40000001000 */
[----:B--2---:R-:W-:-:S06]  /*67d0*/  VIADD R4, R4, 0xffffffe ;  /* 0x0ffffffe04047836 */ /* 0x004fcc0000000000 */
[----:B------:R-:W2:Y:S02]  /*67e0*/  F2I.FTZ.U32.TRUNC.NTZ R13, R4 ;  /* 0x00000004000d7305 */ /* 0x000ea4000021f000 */
[----:B--2---:R-:W-:-:S04]  /*67f0*/  IMAD.MOV R4, RZ, RZ, -R13 ;  /* 0x000000ffff047224 */ /* 0x004fc800078e0a0d */
        /* <DEDUP_REMOVED lines=12> */
.L_x_65:
[----:B------:R-:W-:Y:S05]  /*68c0*/  BSYNC B0 ;  /* 0x0000000000007941 */ /* 0x000fea0003800000 */
.L_x_63:
[----:B------:R-:W2:Y:S01]  /*68d0*/  LDC.64 R4, c[0x0][0x2b8] ;  /* 0x0000ae00ff047b82 */ /* 0x000ea20000000a00 */
[----:B------:R-:W-:Y:S01]  /*68e0*/  VIADD R12, R108, 0x20 ;  /* 0x000000206c0c7836 */ /* 0x000fe20000000000 */
[----:B------:R-:W-:Y:S01]  /*68f0*/  ULDC.64 UR4, c[0x0][0x210] ;  /* 0x0000840000047ab9 */ /* 0x000fe20000000a00 */
[--C-:B------:R-:W-:Y:S01]  /*6900*/  SHF.R.U64 R18, R98, 0x3, R99.reuse ;  /* 0x0000000362127819 */ /* 0x100fe20000001263 */
[----:B------:R-:W-:Y:S01]  /*6910*/  BSSY B0, `(.L_x_66) ;  /* 0x000003c000007945 */ /* 0x000fe20003800000 */
[----:B------:R-:W-:Y:S02]  /*6920*/  SHF.R.U32.HI R13, RZ, 0x3, R99 ;  /* 0x00000003ff0d7819 */ /* 0x000fe40000011663 */
[----:B------:R-:W-:Y:S01]  /*6930*/  ISETP.GE.AND P5, PT, R12, UR5, PT ;  /* 0x000000050c007c0c */ /* 0x000fe2000bfa6270 */
[----:B------:R-:W-:Y:S01]  /*6940*/  VIADD R12, R0, 0x2 ;  /* 0x00000002000c7836 */ /* 0x000fe20000000000 */
[----:B------:R-:W-:-:S04]  /*6950*/  ISETP.GE.U32.AND P0, PT, R15, R18, PT ;  /* 0x000000120f00720c */ /* 0x000fc80003f06070 */
[----:B------:R-:W-:Y:S01]  /*6960*/  ISETP.LT.AND P5, PT, R12, UR4, !P5 ;  /* 0x000000040c007c0c */ /* 0x000fe2000efa1270 */
[----:B------:R-:W-:-:S03]  /*6970*/  ULDC UR4, c[0x0][0x2b4] ;  /* 0x0000ad0000047ab9 */ /* 0x000fc60000000800 */
[----:B------:R-:W-:Y:S02]  /*6980*/  ISETP.GE.U32.AND.EX P5, PT, R14, R13, P5, P0 ;  /* 0x0000000d0e00720c */ /* 0x000fe40002fa6100 */
[----:B--2---:R-:W-:-:S04]  /*6990*/  IADD3 R12, P1, R110, R4, RZ ;  /* 0x000000046e0c7210 */ /* 0x004fc80007f3e0ff */
[----:B------:R-:W-:-:S07]  /*69a0*/  IADD3 R12, P0, R4, R12, RZ ;  /* 0x0000000c040c7210 */ /* 0x000fce0007f1e0ff */
[----:B------:R2:W-:Y:S01]  /*69b0*/  @P5 STG.E.64 desc[UR14][R16.64+0x100], R10 ;  /* 0x0001000a10005986 */ /* 0x0005e2000c101b0e */
[----:B------:R-:W-:Y:S01]  /*69c0*/  IADD3 R4, P4, P3, -R68, R4, R12 ;  /* 0x0000000444047210 */ /* 0x000fe20007b9e10c */
[----:B------:R-:W-:Y:S01]  /*69d0*/  IMAD.U32 R12, RZ, RZ, UR4 ;  /* 0x00000004ff0c7e24 */ /* 0x000fe2000f8e00ff */
[----:B------:R-:W-:-:S04]  /*69e0*/  IADD3.X R13, R5, R111, R5, P0, P1 ;  /* 0x0000006f050d7210 */ /* 0x000fc800007e2405 */
[----:B------:R-:W-:-:S04]  /*69f0*/  IADD3.X R5, ~R69, R5, R13, P4, P3 ;  /* 0x0000000545057210 */ /* 0x000fc800027e650d */
[----:B--2---:R-:W-:-:S04]  /*6a00*/  LOP3.LUT R10, R5, R12, RZ, 0xfc, !PT ;  /* 0x0000000c050a7212 */ /* 0x004fc800078efcff */
        /* <DEDUP_REMOVED lines=21> */
.L_x_67:
[----:B------:R-:W-:Y:S01]  /*6b60*/  ULDC UR4, c[0x0][0x2b0] ;  /* 0x0000ac0000047ab9 */ /* 0x000fe20000000800 */
[----:B------:R-:W-:Y:S01]  /*6b70*/  IMAD.MOV.U32 R14, RZ, RZ, RZ ;  /* 0x000000ffff0e7224 */ /* 0x000fe200078e00ff */
[----:B------:R-:W-:-:S04]  /*6b80*/  MOV R13, UR4 ;  /* 0x00000004000d7c02 */ /* 0x000fc80008000f00 */
        /* <DEDUP_REMOVED lines=8> */
[----:B------:R-:W-:-:S05]  /*6c10*/  MOV R15, RZ ;  /* 0x000000ff000f7202 */ /* 0x000fca0000000f00 */
        /* <DEDUP_REMOVED lines=11> */
.L_x_68:
[----:B------:R-:W-:Y:S05]  /*6cd0*/  BSYNC B0 ;  /* 0x0000000000007941 */ /* 0x000fea0003800000 */
.L_x_66:
[----:B------:R-:W2:Y:S01]  /*6ce0*/  LDC.64 R4, c[0x0][0x2b8] ;  /* 0x0000ae00ff047b82 */ /* 0x000ea20000000a00 */
[--C-:B------:R-:W-:Y:S01]  /*6cf0*/  SHF.R.U64 R14, R14, 0x3, R15.reuse ;  /* 0x000000030e0e7819 */ /* 0x100fe2000000120f */
[----:B------:R-:W-:Y:S01]  /*6d00*/  ULDC.64 UR4, c[0x0][0x210] ;  /* 0x0000840000047ab9 */ /* 0x000fe20000000a00 */
[----:B------:R-:W-:Y:S01]  /*6d10*/  VIADD R10, R0, 0x3 ;  /* 0x00000003000a7836 */ /* 0x000fe20000000000 */
[----:B------:R-:W-:Y:S01]  /*6d20*/  ISETP.GE.AND P0, PT, R108, UR5, PT ;  /* 0x000000056c007c0c */ /* 0x000fe2000bf06270 */
[----:B------:R-:W-:Y:S01]  /*6d30*/  BSSY B0, `(.L_x_69) ;  /* 0x000002c000007945 */ /* 0x000fe20003800000 */
[----:B------:R-:W-:Y:S02]  /*6d40*/  ISETP.GE.U32.AND P4, PT, R11, R14, PT ;  /* 0x0000000e0b00720c */ /* 0x000fe40003f86070 */
[----:B------:R-:W-:Y:S02]  /*6d50*/  ISETP.LT.AND P0, PT, R10, UR4, !P0 ;  /* 0x000000040a007c0c */ /* 0x000fe4000c701270 */
[----:B------:R-:W-:-:S02]  /*6d60*/  SHF.R.U32.HI R15, RZ, 0x3, R15 ;  /* 0x00000003ff0f7819 */ /* 0x000fc4000001160f */
[----:B------:R-:W-:-:S04]  /*6d70*/  SHF.R.S32.HI R10, RZ, 0x1f, R11 ;  /* 0x0000001fff0a7819 */ /* 0x000fc8000001140b */
[----:B------:R-:W-:Y:S02]  /*6d80*/  ISETP.GE.U32.AND.EX P4, PT, R10, R15, P0, P4 ;  /* 0x0000000f0a00720c */ /* 0x000fe40000786140 */
[----:B--2---:R-:W-:-:S04]  /*6d90*/  IADD3 R14, P3, R110, R4, RZ ;  /* 0x000000046e0e7210 */ /* 0x004fc80007f7e0ff */
[----:B------:R-:W-:-:S04]  /*6da0*/  IADD3 R14, P1, R4, R14, RZ ;  /* 0x0000000e040e7210 */ /* 0x000fc80007f3e0ff */
[----:B------:R-:W-:Y:S02]  /*6db0*/  IADD3 R4, P0, R4, R14, RZ ;  /* 0x0000000e04047210 */ /* 0x000fe40007f1e0ff */
[----:B------:R-:W-:-:S05]  /*6dc0*/  IADD3.X R14, R5, R111, R5, P1, P3 ;  /* 0x0000006f050e7210 */ /* 0x000fca0000fe6405 */
[----:B------:R-:W-:Y:S01]  /*6dd0*/  IMAD.X R5, R5, 0x1, R14, P0 ;  /* 0x0000000105057824 */ /* 0x000fe200000e060e */
        /* <DEDUP_REMOVED lines=14> */
.L_x_70:
[----:B--2---:R-:W2:Y:S01]  /*6ec0*/  I2F.U32.RP R8, R13 ;  /* 0x0000000d00087306 */ /* 0x004ea20000209000 */
[----:B------:R-:W-:Y:S02]  /*6ed0*/  MOV R14, RZ ;  /* 0x000000ff000e7202 */ /* 0x000fe40000000f00 */
[----:B------:R-:W-:-:S05]  /*6ee0*/  MOV R99, RZ ;  /* 0x000000ff00637202 */ /* 0x000fca0000000f00 */
[----:B--2---:R-:W2:Y:S02]  /*6ef0*/  MUFU.RCP R8, R8 ;  /* 0x0000000800087308 */ /* 0x004ea40000001000 */
        /* <DEDUP_REMOVED lines=15> */
.L_x_71:
[----:B------:R-:W-:Y:S05]  /*6ff0*/  BSYNC B0 ;  /* 0x0000000000007941 */ /* 0x000fea0003800000 */
.L_x_69:
[----:B------:R-:W-:Y:S01]  /*7000*/  VIADD R8, R108, 0x20 ;  /* 0x000000206c087836 */ /* 0x000fe20000000000 */
[----:B------:R-:W-:Y:S01]  /*7010*/  ULDC.64 UR6, c[0x0][0x210] ;  /* 0x0000840000067ab9 */ /* 0x000fe20000000a00 */
[----:B------:R-:W-:Y:S01]  /*7020*/  VIADD R9, R0, 0x3 ;  /* 0x0000000300097836 */ /* 0x000fe20000000000 */
[--C-:B------:R-:W-:Y:S02]  /*7030*/  SHF.R.U64 R12, R98, 0x3, R99.reuse ;  /* 0x00000003620c7819 */ /* 0x100fe40000001263 */
[----:B------:R-:W-:Y:S02]  /*7040*/  ISETP.GE.AND P1, PT, R8, UR7, PT ;  /* 0x0000000708007c0c */ /* 0x000fe4000bf26270 */
[----:B------:R-:W-:Y:S02]  /*7050*/  SHF.R.U32.HI R8, RZ, 0x3, R99 ;  /* 0x00000003ff087819 */ /* 0x000fe40000011663 */
[----:B------:R-:W-:Y:S02]  /*7060*/  ISETP.GE.U32.AND P3, PT, R11, R12, PT ;  /* 0x0000000c0b00720c */ /* 0x000fe40003f66070 */
[----:B------:R-:W-:-:S04]  /*7070*/  ISETP.LT.AND P0, PT, R9, UR6, !P1 ;  /* 0x0000000609007c0c */ /* 0x000fc8000cf01270 */
[----:B------:R-:W-:-:S13]  /*7080*/  ISETP.GE.U32.AND.EX P0, PT, R10, R8, P0, P3 ;  /* 0x000000080a00720c */ /* 0x000fda0000706130 */
[----:B------:R-:W-:Y:S05]  /*7090*/  @!P0 BRA `(.L_x_72) ;  /* 0x00000000009c8947 */ /* 0x000fea0003800000 */
[----:B------:R2:W-:Y:S01]  /*70a0*/  STG.E.64 desc[UR14][R4.64+0x100], R6 ;  /* 0x0001000604007986 */ /* 0x0005e2000c101b0e */
[----:B------:R-:W-:Y:S05]  /*70b0*/  BRA `(.L_x_72) ;  /* 0x0000000000947947 */ /* 0x000fea0003800000 */
.L_x_47:
[----:B------:R-:W-:Y:S01]  /*70c0*/  ISETP.GE.AND P0, PT, R108, UR7, PT ;  /* 0x000000076c007c0c */ /* 0x000fe2000bf06270 */
[C---:B------:R-:W-:Y:S01]  /*70d0*/  VIADD R18, R0.reuse, 0x1 ;  /* 0x0000000100127836 */ /* 0x040fe20000000000 */
[C---:B------:R-:W-:Y:S01]  /*70e0*/  ISETP.LT.AND P3, PT, R0.reuse, UR6, !P1 ;  /* 0x0000000600007c0c */ /* 0x040fe2000cf61270 */
[----:B------:R-:W-:Y:S01]  /*70f0*/  ULDC.64 UR4, c[0x0][0x2b8] ;  /* 0x0000ae0000047ab9 */ /* 0x000fe20000000a00 */
[----:B------:R-:W-:Y:S01]  /*7100*/  ISETP.LT.AND P4, PT, R0, UR6, !P0 ;  /* 0x0000000600007c0c */ /* 0x000fe2000c781270 */
[----:B------:R-:W-:Y:S01]  /*7110*/  UIADD3 UR10, UP0, UR4, 0x100, URZ ;  /* 0x00000100040a7890 */ /* 0x000fe2000ff1e03f */
[----:B------:R-:W-:-:S03]  /*7120*/  ISETP.LT.AND P5, PT, R18, UR6, !P1 ;  /* 0x0000000612007c0c */ /* 0x000fc6000cfa1270 */
[----:B------:R-:W-:-:S08]  /*7130*/  UIADD3.X UR9, URZ, UR5, URZ, UP0, !UPT ;  /* 0x000000053f097290 */ /* 0x000fd000087fe43f */
[----:B------:R-:W-:Y:S02]  /*7140*/  @P4 IMAD.MOV.U32 R96, RZ, RZ, R110 ;  /* 0x000000ffff604224 */ /* 0x000fe400078e006e */
[----:B------:R-:W-:-:S05]  /*7150*/  @P4 IMAD.MOV.U32 R97, RZ, RZ, R111 ;  /* 0x000000ffff614224 */ /* 0x000fca00078e006f */
[----:B------:R1:W-:Y:S01]  /*7160*/  @P4 STG.E.64 desc[UR14][R96.64], R122 ;  /* 0x0000007a60004986 */ /* 0x0003e2000c101b0e */
[----:B------:R-:W-:Y:S01]  /*7170*/  ISETP.LT.AND P4, PT, R18, UR6, !P0 ;  /* 0x0000000612007c0c */ /* 0x000fe2000c781270 */
[----:B-1----:R-:W-:Y:S02]  /*7180*/  @P3 IMAD.MOV.U32 R96, RZ, RZ, R110 ;  /* 0x000000ffff603224 */ /* 0x002fe400078e006e */
[----:B------:R-:W-:-:S05]  /*7190*/  @P3 IMAD.MOV.U32 R97, RZ, RZ, R111 ;  /* 0x000000ffff613224 */ /* 0x000fca00078e006f */
[----:B------:R1:W-:Y:S02]  /*71a0*/  @P3 STG.E.64 desc[UR14][R96.64+0x100], R16 ;  /* 0x0001001060003986 */ /* 0x0003e4000c101b0e */
[----:B-1----:R-:W-:Y:S01]  /*71b0*/  IADD3 R96, P3, R110, UR4, RZ ;  /* 0x000000046e607c10 */ /* 0x002fe2000ff7e0ff */
[----:B------:R-:W-:-:S03]  /*71c0*/  VIADD R16, R0, 0x2 ;  /* 0x0000000200107836 */ /* 0x000fc60000000000 */
[----:B------:R-:W-:Y:S02]  /*71d0*/  IADD3.X R97, R111, UR5, RZ, P3, !PT ;  /* 0x000000056f617c10 */ /* 0x000fe40009ffe4ff */
[----:B------:R-:W-:-:S03]  /*71e0*/  IADD3 R18, P3, R110, UR10, RZ ;  /* 0x0000000a6e127c10 */ /* 0x000fc6000ff7e0ff */
[----:B------:R1:W-:Y:S01]  /*71f0*/  @P4 STG.E.64 desc[UR14][R96.64], R14 ;  /* 0x0000000e60004986 */ /* 0x0003e2000c101b0e */
[----:B------:R-:W-:Y:S02]  /*7200*/  IADD3.X R19, R111, UR9, RZ, P3, !PT ;  /* 0x000000096f137c10 */ /* 0x000fe40009ffe4ff */
[----:B------:R-:W-:Y:S02]  /*7210*/  ISETP.LT.AND P4, PT, R16, UR6, !P0 ;  /* 0x0000000610007c0c */ /* 0x000fe4000c781270 */
[----:B------:R-:W-:Y:S01]  /*7220*/  ISETP.LT.AND P0, PT, R94, UR6, !P0 ;  /* 0x000000065e007c0c */ /* 0x000fe2000c701270 */
[----:B------:R2:W-:Y:S01]  /*7230*/  @P5 STG.E.64 desc[UR14][R18.64], R4 ;  /* 0x0000000412005986 */ /* 0x0005e2000c101b0e */
[----:B-1----:R-:W-:-:S04]  /*7240*/  IADD3 R14, P3, R96, UR4, RZ ;  /* 0x00000004600e7c10 */ /* 0x002fc8000ff7e0ff */
[C---:B------:R-:W-:Y:S02]  /*7250*/  IADD3.X R15, R97.reuse, UR5, RZ, P3, !PT ;  /* 0x00000005610f7c10 */ /* 0x040fe40009ffe4ff */
[----:B--2---:R-:W-:Y:S02]  /*7260*/  IADD3 R4, P5, R96, UR10, RZ ;  /* 0x0000000a60047c10 */ /* 0x004fe4000ffbe0ff */
[----:B------:R-:W-:Y:S01]  /*7270*/  ISETP.LT.AND P3, PT, R16, UR6, !P1 ;  /* 0x0000000610007c0c */ /* 0x000fe2000cf61270 */
[----:B------:R1:W-:Y:S01]  /*7280*/  @P4 STG.E.64 desc[UR14][R14.64], R12 ;  /* 0x0000000c0e004986 */ /* 0x0003e2000c101b0e */
[----:B------:R-:W-:Y:S02]  /*7290*/  IADD3.X R5, R97, UR9, RZ, P5, !PT ;  /* 0x0000000961057c10 */ /* 0x000fe4000affe4ff */
[----:B------:R-:W-:-:S04]  /*72a0*/  IADD3 R18, P5, R14, UR4, RZ ;  /* 0x000000040e127c10 */ /* 0x000fc8000ffbe0ff */
[----:B------:R-:W-:Y:S02]  /*72b0*/  IADD3.X R19, R15, UR5, RZ, P5, !PT ;  /* 0x000000050f137c10 */ /* 0x000fe4000affe4ff */
[----:B------:R-:W-:-:S03]  /*72c0*/  IADD3 R16, P5, R14, UR10, RZ ;  /* 0x0000000a0e107c10 */ /* 0x000fc6000ffbe0ff */
[----:B------:R1:W-:Y:S01]  /*72d0*/  @P3 STG.E.64 desc[UR14][R4.64], R10 ;  /* 0x0000000a04003986 */ /* 0x0003e2000c101b0e */
[----:B------:R-:W-:-:S03]  /*72e0*/  IADD3.X R17, R15, UR9, RZ, P5, !PT ;  /* 0x000000090f117c10 */ /* 0x000fc6000affe4ff */
[----:B------:R1:W-:Y:S04]  /*72f0*/  @P0 STG.E.64 desc[UR14][R18.64], R8 ;  /* 0x0000000812000986 */ /* 0x0003e8000c101b0e */
[----:B------:R1:W-:Y:S02]  /*7300*/  @P6 STG.E.64 desc[UR14][R16.64], R6 ;  /* 0x0000000610006986 */ /* 0x0003e4000c101b0e */
.L_x_72:
[----:B------:R-:W-:Y:S05]  /*7310*/  BSYNC B1 ;  /* 0x0000000000017941 */ /* 0x000fea0003800000 */
.L_x_46:
[----:B------:R-:W-:Y:S01]  /*7320*/  ULDC.64 UR4, c[0x0][0x2d0] ;  /* 0x0000b40000047ab9 */ /* 0x000fe20000000a00 */
[----:B-12---:R-:W-:Y:S01]  /*7330*/  IADD3 R4, P3, R74, R90, RZ ;  /* 0x0000005a4a047210 */ /* 0x006fe20007f7e0ff */
[----:B------:R-:W-:Y:S01]  /*7340*/  BSSY B1, `(.L_x_73) ;  /* 0x00001b9000017945 */ /* 0x000fe20003800000 */
[----:B------:R-:W-:-:S03]  /*7350*/  IADD3 R6, P0, R110, UR4, RZ ;  /* 0x000000046e067c10 */ /* 0x000fc6000ff1e0ff */
[----:B------:R-:W-:Y:S01]  /*7360*/  IMAD.X R5, R75, 0x1, R93, P3 ;  /* 0x000000014b057824 */ /* 0x000fe200018e065d */
[----:B------:R-:W-:Y:S01]  /*7370*/  IADD3.X R7, R111, UR5, RZ, P0, !PT ;  /* 0x000000056f077c10 */ /* 0x000fe200087fe4ff */
[----:B------:R-:W-:Y:S08]  /*7380*/  @P2 BRA `(.L_x_74) ;  /* 0x0000001800442947 */ /* 0x000ff00003800000 */
        /* <DEDUP_REMOVED lines=11> */
[----:B-----5:R-:W-:Y:S05]  /*7440*/  CALL.REL.NOINC `($__internal_0_$__cuda_sm20_div_u64) ;  /* 0x0000012800c87944 */ /* 0x020fea0003c00000 */
        /* <DEDUP_REMOVED lines=8> */
.L_x_76:
        /* <DEDUP_REMOVED lines=21> */
.L_x_77:
[----:B------:R-:W-:Y:S05]  /*7620*/  BSYNC B0 ;  /* 0x0000000000007941 */ /* 0x000fea0003800000 */
.L_x_75:
[--C-:B------:R-:W-:Y:S01]  /*7630*/  SHF.R.U64 R13, R12, 0x3, R8.reuse ;  /* 0x000000030c0d7819 */ /* 0x100fe20000001208 */
[----:B------:R-:W-:Y:S01]  /*7640*/  ULDC.64 UR4, c[0x0][0x210] ;  /* 0x0000840000047ab9 */ /* 0x000fe20000000a00 */
[----:B------:R-:W-:Y:S01]  /*7650*/  VIADD R12, R0, 0x8 ;  /* 0x00000008000c7836 */ /* 0x000fe20000000000 */
[----:B------:R-:W-:Y:S02]  /*7660*/  ISETP.GE.AND P0, PT, R108, UR5, PT ;  /* 0x000000056c007c0c */ /* 0x000fe4000bf06270 */
[----:B------:R-:W-:Y:S02]  /*7670*/  ISETP.GE.U32.AND P1, PT, R9, R13, PT ;  /* 0x0000000d0900720c */ /* 0x000fe40003f26070 */
[----:B------:R-:W-:Y:S02]  /*7680*/  SHF.R.U32.HI R13, RZ, 0x3, R8 ;  /* 0x00000003ff0d7819 */ /* 0x000fe40000011608 */
[----:B------:R-:W-:Y:S02]  /*7690*/  SHF.R.S32.HI R8, RZ, 0x1f, R9 ;  /* 0x0000001fff087819 */ /* 0x000fe40000011409 */
[----:B------:R-:W-:-:S04]  /*76a0*/  ISETP.LT.AND P3, PT, R12, UR4, !P0 ;  /* 0x000000040c007c0c */ /* 0x000fc8000c761270 */
[----:B------:R-:W-:-:S13]  /*76b0*/  ISETP.GE.U32.AND.EX P1, PT, R8, R13, P3, P1 ;  /* 0x0000000d0800720c */ /* 0x000fda0001f26110 */
[----:B------:R1:W4:Y:S01]  /*76c0*/  @P1 LDG.E.LTC128B.64 R88, desc[UR14][R4.64] ;  /* 0x0000000e04581981 */ /* 0x000322000c1e1b20 */
[----:B------:R-:W-:Y:S01]  /*76d0*/  IADD3 R102, P1, R10, 0x100, RZ ;  /* 0x000001000a667810 */ /* 0x000fe20007f3e0ff */
[----:B------:R-:W-:Y:S04]  /*76e0*/  BSSY B0, `(.L_x_78) ;  /* 0x0000020000007945 */ /* 0x000fe80003800000 */
[----:B------:R-:W-:Y:S01]  /*76f0*/  IMAD.X R10, RZ, RZ, R11, P1 ;  /* 0x000000ffff0a7224 */ /* 0x000fe200008e060b */
[----:B------:R-:W-:-:S04]  /*7700*/  ISETP.GE.AND P1, PT, R12, UR4, PT ;  /* 0x000000040c007c0c */ /* 0x000fc8000bf26270 */
[----:B------:R-:W-:-:S04]  /*7710*/  LOP3.LUT R11, R10, R91, RZ, 0xfc, !PT ;  /* 0x0000005b0a0b7212 */ /* 0x000fc800078efcff */
[----:B------:R-:W-:-:S13]  /*7720*/  ISETP.NE.U32.AND P3, PT, R11, RZ, PT ;  /* 0x000000ff0b00720c */ /* 0x000fda0003f65070 */
[----:B-1----:R-:W-:Y:S05]  /*7730*/  @!P3 BRA `(.L_x_79) ;  /* 0x000000000020b947 */ /* 0x002fea0003800000 */
[----:B------:R-:W-:Y:S01]  /*7740*/  IMAD.MOV.U32 R101, RZ, RZ, R10 ;  /* 0x000000ffff657224 */ /* 0x000fe200078e000a */
[----:B------:R-:W-:Y:S01]  /*7750*/  MOV R98, R92 ;  /* 0x0000005c00627202 */ /* 0x000fe20000000f00 */
[----:B------:R-:W-:Y:S01]  /*7760*/  IMAD.MOV.U32 R99, RZ, RZ, R91 ;  /* 0x000000ffff637224 */ /* 0x000fe200078e005b */
[----:B------:R-:W-:Y:S02]  /*7770*/  MOV R97, 0x7790 ;  /* 0x0000779000617802 */ /* 0x000fe40000000f00 */
[----:B----45:R-:W-:Y:S05]  /*7780*/  CALL.REL.NOINC `($__internal_1_$__cuda_sm20_rem_u64) ;  /* 0x0000012c000c7944 */ /* 0x030fea0003c00000 */
[----:B------:R-:W-:Y:S02]  /*7790*/  MOV R10, R101 ;  /* 0x00000065000a7202 */ /* 0x000fe40000000f00 */
[----:B------:R-:W-:Y:S01]  /*77a0*/  MOV R11, R98 ;  /* 0x00000062000b7202 */ /* 0x000fe20000000f00 */
[----:B------:R-:W-:Y:S05]  /*77b0*/  BRA `(.L_x_80) ;  /* 0x0000000000487947 */ /* 0x000fea0003800000 */
.L_x_79:
[----:B------:R-:W1:Y:S01]  /*77c0*/  I2F.U32.RP R10, R92 ;  /* 0x0000005c000a7306 */ /* 0x000e620000209000 */
[----:B------:R-:W-:Y:S02]  /*77d0*/  IMAD.MOV.U32 R12, RZ, RZ, RZ ;  /* 0x000000ffff0c7224 */ /* 0x000fe400078e00ff */
[----:B------:R-:W-:-:S05]  /*77e0*/  IMAD.MOV.U32 R11, RZ, RZ, RZ ;  /* 0x000000ffff0b7224 */ /* 0x000fca00078e00ff */
        /* <DEDUP_REMOVED lines=11> */
[----:B------:R-:W-:-:S04]  /*78a0*/  ISETP.NE.U32.AND P3, PT, R92, RZ, PT ;  /* 0x000000ff5c00720c */ /* 0x000fc80003f65070 */
[----:B------:R-:W-:-:S13]  /*78b0*/  ISETP.GE.U32.AND P4, PT, R10, R92, PT ;  /* 0x0000005c0a00720c */ /* 0x000fda0003f86070 */
[-C--:B------:R-:W-:Y:S02]  /*78c0*/  @P4 IADD3 R10, R10, -R92.reuse, RZ ;  /* 0x8000005c0a0a4210 */ /* 0x080fe40007ffe0ff */
[----:B------:R-:W-:Y:S02]  /*78d0*/  @!P3 LOP3.LUT R10, RZ, R92, RZ, 0x33, !PT ;  /* 0x0000005cff0ab212 */ /* 0x000fe400078e33ff */
.L_x_80:
[----:B------:R-:W-:Y:S05]  /*78e0*/  BSYNC B0 ;  /* 0x0000000000007941 */ /* 0x000fea0003800000 */
.L_x_78:
[--C-:B------:R-:W-:Y:S01]  /*78f0*/  SHF.R.U64 R12, R10, 0x3, R11.reuse ;  /* 0x000000030a0c7819 */ /* 0x100fe2000000120b */
[----:B------:R-:W-:Y:S01]  /*7900*/  VIADD R10, R108, 0x20 ;  /* 0x000000206c0a7836 */ /* 0x000fe20000000000 */
[----:B------:R-:W-:Y:S01]  /*7910*/  ULDC UR4, c[0x0][0x214] ;  /* 0x0000850000047ab9 */ /* 0x000fe20000000800 */
[----:B------:R-:W-:Y:S02]  /*7920*/  SHF.R.U32.HI R11, RZ, 0x3, R11 ;  /* 0x00000003ff0b7819 */ /* 0x000fe4000001160b */
[----:B------:R-:W-:Y:S02]  /*7930*/  ISETP.GE.U32.AND P3, PT, R9, R12, PT ;  /* 0x0000000c0900720c */ /* 0x000fe40003f66070 */
[----:B------:R-:W-:-:S04]  /*7940*/  ISETP.LT.AND P1, PT, R10, UR4, !P1 ;  /* 0x000000040a007c0c */ /* 0x000fc8000cf21270 */
[----:B------:R-:W-:-:S13]  /*7950*/  ISETP.GE.U32.AND.EX P1, PT, R8, R11, P1, P3 ;  /* 0x0000000b0800720c */ /* 0x000fda0000f26130 */
        /* <DEDUP_REMOVED lines=12> */
[----:B----45:R-:W-:Y:S05]  /*7a20*/  CALL.REL.NOINC `($__internal_0_$__cuda_sm20_div_u64) ;  /* 0x0000012400507944 */ /* 0x030fea0003c00000 */
        /* <DEDUP_REMOVED lines=9> */
.L_x_82:
        /* <DEDUP_REMOVED lines=21> */
.L_x_83:
[----:B------:R-:W-:Y:S05]  /*7c10*/  BSYNC B0 ;  /* 0x0000000000007941 */ /* 0x000fea0003800000 */
.L_x_81:
[--C-:B------:R-:W-:Y:S01]  /*7c20*/  SHF.R.U64 R8, R4, 0x3, R9.reuse ;  /* 0x0000000304087819 */ /* 0x100fe20000001209 */
[----:B------:R-:W-:Y:S01]  /*7c30*/  VIADD R4, R0, 0x9 ;  /* 0x0000000900047836 */ /* 0x000fe20000000000 */
[----:B------:R-:W-:Y:S01]  /*7c40*/  ULDC UR4, c[0x0][0x210] ;  /* 0x0000840000047ab9 */ /* 0x000fe20000000800 */
[----:B------:R-:W-:Y:S02]  /*7c50*/  SHF.R.U32.HI R9, RZ, 0x3, R9 ;  /* 0x00000003ff097819 */ /* 0x000fe40000011609 */
[----:B------:R-:W-:Y:S02]  /*7c60*/  ISETP.GE.U32.AND P3, PT, R5, R8, PT ;  /* 0x000000080500720c */ /* 0x000fe40003f66070 */
[----:B------:R-:W-:Y:S02]  /*7c70*/  ISETP.LT.AND P0, PT, R4, UR4, !P0 ;  /* 0x0000000404007c0c */ /* 0x000fe4000c701270 */
[----:B------:R-:W-:-:S04]  /*7c80*/  SHF.R.S32.HI R4, RZ, 0x1f, R5 ;  /* 0x0000001fff047819 */ /* 0x000fc80000011405 */
[----:B------:R-:W-:Y:S02]  /*7c90*/  ISETP.GE.U32.AND.EX P3, PT, R4, R9, P0, P3 ;  /* 0x000000090400720c */ /* 0x000fe40000766130 */
[----:B------:R-:W-:-:S04]  /*7ca0*/  IADD3 R8, P1, P0, R72, R90, R74 ;  /* 0x0000005a48087210 */ /* 0x000fc8000783e04a */
[----:B------:R-:W-:-:S07]  /*7cb0*/  IADD3.X R9, R73, R93, R75, P1, P0 ;  /* 0x0000005d49097210 */ /* 0x000fce0000fe044b */
        /* <DEDUP_REMOVED lines=10> */
[----:B----45:R-:W-:Y:S05]  /*7d60*/  CALL.REL.NOINC `($__internal_1_$__cuda_sm20_rem_u64) ;  /* 0x0000012400947944 */ /* 0x030fea0003c00000 */
[----:B------:R-:W-:Y:S02]  /*7d70*/  MOV R99, R98 ;  /* 0x0000006200637202 */ /* 0x000fe40000000f00 */
[----:B------:R-:W-:Y:S01]  /*7d80*/  MOV R98, R101 ;  /* 0x0000006500627202 */ /* 0x000fe20000000f00 */
[----:B------:R-:W-:Y:S05]  /*7d90*/  BRA `(.L_x_86) ;  /* 0x00000000004c7947 */ /* 0x000fea0003800000 */
.L_x_85:
        /* <DEDUP_REMOVED lines=19> */
.L_x_86:
[----:B------:R-:W-:Y:S05]  /*7ed0*/  BSYNC B0 ;  /* 0x0000000000007941 */ /* 0x000fea0003800000 */
.L_x_84:
        /* <DEDUP_REMOVED lines=9> */
[----:B------:R1:W4:Y:S01]  /*7f70*/  @P0 LDG.E.LTC128B.64 R82, desc[UR14][R8.64+0x100] ;  /* 0x0001000e08520981 */ /* 0x000322000c1e1b20 */
[----:B------:R-:W-:Y:S01]  /*7f80*/  IADD3 R4, P1, P0, R72, R90, R74 ;  /* 0x0000005a48047210 */ /* 0x000fe2000783e04a */
[----:B------:R-:W-:Y:S03]  /*7f90*/  BSSY B0, `(.L_x_87) ;  /* 0x000002b000007945 */ /* 0x000fe60003800000 */
[----:B------:R-:W-:Y:S02]  /*7fa0*/  IADD3 R4, P4, P3, -R70, R4, R72 ;  /* 0x0000000446047210 */ /* 0x000fe40007b9e148 */
[----:B------:R-:W-:-:S04]  /*7fb0*/  IADD3.X R5, R73, R93, R75, P1, P0 ;  /* 0x0000005d49057210 */ /* 0x000fc80000fe044b */
[----:B------:R-:W-:-:S04]  /*7fc0*/  IADD3.X R5, ~R71, R5, R73, P4, P3 ;  /* 0x0000000547057210 */ /* 0x000fc800027e6549 */
        /* <DEDUP_REMOVED lines=18> */
.L_x_88:
        /* <DEDUP_REMOVED lines=21> */
.L_x_89:
[----:B------:R-:W-:Y:S05]  /*8240*/  BSYNC B0 ;  /* 0x0000000000007941 */ /* 0x000fea0003800000 */
.L_x_87:
[--C-:B------:R-:W-:Y:S01]  /*8250*/  SHF.R.U64 R8, R4, 0x3, R9.reuse ;  /* 0x0000000304087819 */ /* 0x100fe20000001209 */
[----:B------:R-:W-:Y:S01]  /*8260*/  ULDC.64 UR4, c[0x0][0x210] ;  /* 0x0000840000047ab9 */ /* 0x000fe20000000a00 */
[----:B------:R-:W-:Y:S01]  /*8270*/  VIADD R4, R0, 0xa ;  /* 0x0000000a00047836 */ /* 0x000fe20000000000 */
[----:B------:R-:W-:Y:S02]  /*8280*/  ISETP.GE.AND P3, PT, R108, UR5, PT ;  /* 0x000000056c007c0c */ /* 0x000fe4000bf66270 */
[----:B------:R-:W-:Y:S02]  /*8290*/  ISETP.GE.U32.AND P4, PT, R5, R8, PT ;  /* 0x000000080500720c */ /* 0x000fe40003f86070 */
[----:B------:R-:W-:Y:S02]  /*82a0*/  ISETP.LT.AND P3, PT, R4, UR4, !P3 ;  /* 0x0000000404007c0c */ /* 0x000fe4000df61270 */
[----:B------:R-:W-:Y:S02]  /*82b0*/  SHF.R.U32.HI R9, RZ, 0x3, R9 ;  /* 0x00000003ff097819 */ /* 0x000fe40000011609 */
[----:B------:R-:W-:-:S02]  /*82c0*/  SHF.R.S32.HI R4, RZ, 0x1f, R5 ;  /* 0x0000001fff047819 */ /* 0x000fc40000011405 */
[----:B------:R-:W-:Y:S02]  /*82d0*/  IADD3 R8, P1, P0, R72, R90, R74 ;  /* 0x0000005a48087210 */ /* 0x000fe4000783e04a */
[----:B------:R-:W-:Y:S02]  /*82e0*/  ISETP.GE.U32.AND.EX P4, PT, R4, R9, P3, P4 ;  /* 0x000000090400720c */ /* 0x000fe40001f86140 */
[----:B------:R-:W-:Y:S02]  /*82f0*/  IADD3 R8, P3, R72, R8, RZ ;  /* 0x0000000848087210 */ /* 0x000fe40007f7e0ff */
[----:B------:R-:W-:-:S05]  /*8300*/  IADD3.X R9, R73, R93, R75, P1, P0 ;  /* 0x0000005d49097210 */ /* 0x000fca0000fe044b */
[----:B------:R-:W-:-:S05]  /*8310*/  IMAD.X R9, R73, 0x1, R9, P3 ;  /* 0x0000000149097824 */ /* 0x000fca00018e0609 */
        /* <DEDUP_REMOVED lines=14> */
.L_x_91:
        /* <DEDUP_REMOVED lines=19> */
.L_x_92:
[----:B------:R-:W-:Y:S05]  /*8530*/  BSYNC B0 ;  /* 0x0000000000007941 */ /* 0x000fea0003800000 */
.L_x_90:
        /* <DEDUP_REMOVED lines=10> */
[C---:B------:R-:W-:Y:S01]  /*85e0*/  IADD3 R4, P1, P0, R72.reuse, R90, R74 ;  /* 0x0000005a48047210 */ /* 0x040fe2000783e04a */
[----:B------:R-:W-:Y:S03]  /*85f0*/  BSSY B0, `(.L_x_93) ;  /* 0x000002d000007945 */ /* 0x000fe60003800000 */
[----:B------:R-:W-:Y:S02]  /*8600*/  IADD3 R4, P4, P3, R72, R4, R72 ;  /* 0x0000000448047210 */ /* 0x000fe40007b9e048 */
[C---:B------:R-:W-:Y:S02]  /*8610*/  IADD3.X R5, R73.reuse, R93, R75, P1, P0 ;  /* 0x0000005d49057210 */ /* 0x040fe40000fe044b */
[----:B------:R-:W-:Y:S02]  /*8620*/  IADD3 R4, P0, -R70, R4, RZ ;  /* 0x0000000446047210 */ /* 0x000fe40007f1e1ff */
[----:B------:R-:W-:-:S05]  /*8630*/  IADD3.X R5, R73, R5, R73, P4, P3 ;  /* 0x0000000549057210 */ /* 0x000fca00027e6449 */
        /* <DEDUP_REMOVED lines=19> */
.L_x_94:
        /* <DEDUP_REMOVED lines=21> */
.L_x_95:
[----:B------:R-:W-:Y:S05]  /*88c0*/  BSYNC B0 ;  /* 0x0000000000007941 */ /* 0x000fea0003800000 */
.L_x_93:
        /* <DEDUP_REMOVED lines=10> */
[----:B------:R-:W-:Y:S02]  /*8970*/  IADD3 R8, P4, P3, R72, R8, R72 ;  /* 0x0000000848087210 */ /* 0x000fe40007b9e048 */
[----:B------:R-:W-:-:S04]  /*8980*/  IADD3.X R9, R73, R93, R75, P1, P0 ;  /* 0x0000005d49097210 */ /* 0x000fc80000fe044b */
[----:B------:R-:W-:-:S05]  /*8990*/  IADD3.X R9, R73, R9, R73, P4, P3 ;  /* 0x0000000949097210 */ /* 0x000fca00027e6449 */
        /* <DEDUP_REMOVED lines=14> */
.L_x_97:
        /* <DEDUP_REMOVED lines=19> */
.L_x_98:
[----:B------:R-:W-:Y:S05]  /*8bb0*/  BSYNC B0 ;  /* 0x0000000000007941 */ /* 0x000fea0003800000 */
.L_x_96:
        /* <DEDUP_REMOVED lines=10> */
[----:B------:R-:W-:Y:S02]  /*8c60*/  MOV R2, R8 ;  /* 0x0000000800027202 */ /* 0x000fe40000000f00 */
[----:B------:R-:W-:-:S06]  /*8c70*/  MOV R3, R9 ;  /* 0x0000000900037202 */ /* 0x000fcc0000000f00 */
[----:B------:R-:W4:Y:S01]  /*8c80*/  LDG.E.LTC128B.64 R2, desc[UR14][R2.64+0x100] ;  /* 0x0001000e02027981 */ /* 0x000f22000c1e1b20 */
[----:B------:R-:W-:Y:S05]  /*8c90*/  BRA `(.L_x_99) ;  /* 0x00000000008c7947 */ /* 0x000fea0003800000 */
.L_x_74:
[----:B------:R-:W-:Y:S01]  /*8ca0*/  VIADD R10, R0, 0x9 ;  /* 0x00000009000a7836 */ /* 0x000fe20000000000 */
[----:B------:R-:W-:Y:S01]  /*8cb0*/  ISETP.GE.AND P5, PT, R108, UR7, PT ;  /* 0x000000076c007c0c */ /* 0x000fe2000bfa6270 */
[----:B------:R-:W-:Y:S01]  /*8cc0*/  VIADD R8, R0, 0x8 ;  /* 0x0000000800087836 */ /* 0x000fe20000000000 */
[----:B------:R-:W-:Y:S02]  /*8cd0*/  IADD3 R14, P0, R72, R4, RZ ;  /* 0x00000004480e7210 */ /* 0x000fe40007f1e0ff */
[----:B------:R-:W-:Y:S02]  /*8ce0*/  ISETP.LT.AND P4, PT, R10, UR6, !P5 ;  /* 0x000000060a007c0c */ /* 0x000fe4000ef81270 */
[----:B------:R-:W-:Y:S01]  /*8cf0*/  IADD3 R12, P3, R72, R14, RZ ;  /* 0x0000000e480c7210 */ /* 0x000fe20007f7e0ff */
[C---:B------:R-:W-:Y:S01]  /*8d00*/  IMAD.X R15, R73.reuse, 0x1, R5, P0 ;  /* 0x00000001490f7824 */ /* 0x040fe200000e0605 */
[----:B------:R-:W-:Y:S01]  /*8d10*/  ISETP.LT.AND P0, PT, R8, UR6, !P5 ;  /* 0x0000000608007c0c */ /* 0x000fe2000ef01270 */
[----:B------:R-:W-:Y:S01]  /*8d20*/  VIADD R11, R0, 0xa ;  /* 0x0000000a000b7836 */ /* 0x000fe20000000000 */
[----:B------:R-:W-:Y:S01]  /*8d30*/  ISETP.LT.AND P6, PT, R8, UR6, !P1 ;  /* 0x0000000608007c0c */ /* 0x000fe2000cfc1270 */
[----:B------:R-:W-:-:S06]  /*8d40*/  IMAD.X R13, R73, 0x1, R15, P3 ;  /* 0x00000001490d7824 */ /* 0x000fcc00018e060f */
[----:B------:R1:W4:Y:S01]  /*8d50*/  @P4 LDG.E.LTC128B.64 R84, desc[UR14][R14.64] ;  /* 0x0000000e0e544981 */ /* 0x000322000c1e1b20 */
[----:B------:R-:W-:Y:S01]  /*8d60*/  IADD3 R9, P4, R72, 0x100, RZ ;  /* 0x0000010048097810 */ /* 0x000fe20007f9e0ff */
[----:B------:R-:W-:Y:S02]  /*8d70*/  VIADD R94, R0, 0xb ;  /* 0x0000000b005e7836 */ /* 0x000fe40000000000 */
[----:B------:R-:W4:Y:S02]  /*8d80*/  @P0 LDG.E.LTC128B.64 R88, desc[UR14][R4.64] ;  /* 0x0000000e04580981 */ /* 0x000f24000c1e1b20 */
[----:B------:R-:W-:Y:S01]  /*8d90*/  IMAD.X R8, RZ, RZ, R73, P4 ;  /* 0x000000ffff087224 */ /* 0x000fe200020e0649 */
[----:B------:R-:W-:Y:S01]  /*8da0*/  ISETP.LT.AND P4, PT, R11, UR6, !P5 ;  /* 0x000000060b007c0c */ /* 0x000fe2000ef81270 */
[----:B------:R2:W4:Y:S01]  /*8db0*/  @P6 LDG.E.LTC128B.64 R86, desc[UR14][R4.64+0x100] ;  /* 0x0001000e04566981 */ /* 0x000522000c1e1b20 */
[----:B-1----:R-:W-:-:S11]  /*8dc0*/  IADD3 R14, P3, R9, R14, RZ ;  /* 0x0000000e090e7210 */ /* 0x002fd60007f7e0ff */
[----:B------:R1:W4:Y:S01]  /*8dd0*/  @P4 LDG.E.LTC128B.64 R80, desc[UR14][R12.64] ;  /* 0x0000000e0c504981 */ /* 0x000322000c1e1b20 */
[----:B------:R-:W-:Y:S01]  /*8de0*/  IMAD.X R15, R8, 0x1, R15, P3 ;  /* 0x00000001080f7824 */ /* 0x000fe200018e060f */
[----:B------:R-:W-:Y:S02]  /*8df0*/  ISETP.LT.AND P3, PT, R11, UR6, !P1 ;  /* 0x000000060b007c0c */ /* 0x000fe4000cf61270 */
[----:B------:R-:W-:Y:S02]  /*8e00*/  ISETP.LT.AND P0, PT, R10, UR6, !P1 ;  /* 0x000000060a007c0c */ /* 0x000fe4000cf01270 */
[C---:B------:R-:W-:Y:S02]  /*8e10*/  ISETP.LT.AND P5, PT, R94.reuse, UR6, !P5 ;  /* 0x000000065e007c0c */ /* 0x040fe4000efa1270 */
[----:B------:R-:W-:-:S07]  /*8e20*/  ISETP.LT.AND P6, PT, R94, UR6, !P1 ;  /* 0x000000065e007c0c */ /* 0x000fce000cfc1270 */
[----:B------:R3:W4:Y:S01]  /*8e30*/  @P3 LDG.E.LTC128B.64 R78, desc[UR14][R14.64] ;  /* 0x0000000e0e4e3981 */ /* 0x000722000c1e1b20 */
[----:B--2---:R-:W-:-:S05]  /*8e40*/  IADD3 R4, P3, R9, R4, RZ ;  /* 0x0000000409047210 */ /* 0x004fca0007f7e0ff */
[----:B------:R-:W-:Y:S01]  /*8e50*/  IMAD.X R5, R8, 0x1, R5, P3 ;  /* 0x0000000108057824 */ /* 0x000fe200018e0605 */
[----:B------:R-:W-:Y:S02]  /*8e60*/  IADD3 R10, P3, R12, R9, RZ ;  /* 0x000000090c0a7210 */ /* 0x000fe40007f7e0ff */
[----:B-1----:R-:W-:Y:S02]  /*8e70*/  IADD3 R12, P4, R72, R12, RZ ;  /* 0x0000000c480c7210 */ /* 0x002fe40007f9e0ff */
[----:B------:R3:W4:Y:S01]  /*8e80*/  @P0 LDG.E.LTC128B.64 R82, desc[UR14][R4.64] ;  /* 0x0000000e04520981 */ /* 0x000722000c1e1b20 */
[----:B------:R-:W-:Y:S02]  /*8e90*/  IMAD.X R11, R13, 0x1, R8, P3 ;  /* 0x000000010d0b7824 */ /* 0x000fe400018e0608 */
[----:B------:R-:W-:-:S03]  /*8ea0*/  IMAD.X R13, R73, 0x1, R13, P4 ;  /* 0x00000001490d7824 */ /* 0x000fc600020e060d */
[----:B------:R3:W4:Y:S04]  /*8eb0*/  @P6 LDG.E.LTC128B.64 R2, desc[UR14][R10.64] ;  /* 0x0000000e0a026981 */ /* 0x000728000c1e1b20 */
[----:B------:R3:W4:Y:S02]  /*8ec0*/  @P5 LDG.E.LTC128B.64 R76, desc[UR14][R12.64] ;  /* 0x0000000e0c4c5981 */ /* 0x000724000c1e1b20 */
.L_x_99:
[----:B------:R-:W-:Y:S05]  /*8ed0*/  BSYNC B1 ;  /* 0x0000000000017941 */ /* 0x000fea0003800000 */
.L_x_73:
[----:B------:R-:W-:Y:S01]  /*8ee0*/  BAR.SYNC.DEFER_BLOCKING 0x0 ;  /* 0x0000000000007b1d */ /* 0x000fe20000010000 */
[----:B---34-:R-:W-:Y:S02]  /*8ef0*/  MOV R4, R88 ;  /* 0x0000005800047202 */ /* 0x018fe40000000f00 */
[----:B------:R-:W-:-:S03]  /*8f00*/  MOV R5, R89 ;  /* 0x0000005900057202 */ /* 0x000fc60000000f00 */
[----:B------:R-:W-:Y:S01]  /*8f10*/  BSSY B1, `(.L_x_100) ;  /* 0x00001f1000017945 */ /* 0x000fe20003800000 */
[----:B------:R-:W-:-:S04]  /*8f20*/  DEPBAR.LE SB5, 0x8 ;  /* 0x0000d2000000791a */ /* 0x000fc80000000000 */
[----:B------:R-:W-:Y:S04]  /*8f30*/  STS.128 [R95], R32 ;  /* 0x000000205f007388 */ /* 0x000fe80000000c00 */
[----:B------:R-:W-:Y:S04]  /*8f40*/  STS.128 [R95+0x40], R28 ;  /* 0x0000401c5f007388 */ /* 0x000fe80000000c00 */
[----:B------:R-:W-:Y:S04]  /*8f50*/  STS.128 [R95+0x80], R24 ;  /* 0x000080185f007388 */ /* 0x000fe80000000c00 */
[----:B------:R-:W-:Y:S01]  /*8f60*/  STS.128 [R95+0xc0], R20 ;  /* 0x0000c0145f007388 */ /* 0x000fe20000000c00 */
[----:B------:R-:W-:Y:S06]  /*8f70*/  BAR.SYNC.DEFER_BLOCKING 0x0 ;  /* 0x0000000000007b1d */ /* 0x000fec0000010000 */
[----:B------:R-:W1:Y:S04]  /*8f80*/  LDS.64 R24, [R104+UR8] ;  /* 0x0000000868187984 */ /* 0x000e680008000a00 */
[----:B------:R-:W2:Y:S04]  /*8f90*/  LDS.64 R20, [R104+UR8+0x100] ;  /* 0x0001000868147984 */ /* 0x000ea80008000a00 */
[----:B------:R-:W3:Y:S04]  /*8fa0*/  LDS.64 R18, [R104+UR8+0x220] ;  /* 0x0002200868127984 */ /* 0x000ee80008000a00 */
[----:B------:R-:W3:Y:S04]  /*8fb0*/  LDS.64 R16, [R104+UR8+0x320] ;  /* 0x0003200868107984 */ /* 0x000ee80008000a00 */
[----:B------:R-:W3:Y:S04]  /*8fc0*/  LDS.64 R14, [R104+UR8+0x440] ;  /* 0x00044008680e7984 */ /* 0x000ee80008000a00 */
[----:B------:R-:W3:Y:S04]  /*8fd0*/  LDS.64 R12, [R104+UR8+0x540] ;  /* 0x00054008680c7984 */ /* 0x000ee80008000a00 */
[----:B------:R-:W3:Y:S04]  /*8fe0*/  LDS.64 R8, [R104+UR8+0x760] ;  /* 0x0007600868087984 */ /* 0x000ee80008000a00 */
[----:B------:R-:W3:Y:S01]  /*8ff0*/  LDS.64 R10, [R104+UR8+0x660] ;  /* 0x00066008680a7984 */ /* 0x000ee20008000a00 */
[----:B-1----:R-:W-:-:S02]  /*9000*/  DMUL R24, R24, R120 ;  /* 0x0000007818187228 */ /* 0x002fc40000000000 */
[----:B--2---:R-:W-:-:S06]  /*9010*/  DMUL R20, R20, R120 ;  /* 0x0000007814147228 */ /* 0x004fcc0000000000 */
[----:B------:R-:W-:Y:S01]  /*9020*/  DFMA R24, R4, R118, R24 ;  /* 0x000000760418722b */ /* 0x000fe20000000018 */
[----:B------:R-:W-:Y:S01]  /*9030*/  IMAD.MOV.U32 R4, RZ, RZ, R86 ;  /* 0x000000ffff047224 */ /* 0x000fe200078e0056 */
[----:B------:R-:W-:Y:S01]  /*9040*/  MOV R5, R87 ;  /* 0x0000005700057202 */ /* 0x000fe20000000f00 */
[-C--:B---3--:R-:W-:Y:S02]  /*9050*/  DMUL R18, R18, R120.reuse ;  /* 0x0000007812127228 */ /* 0x088fe40000000000 */
[-C--:B------:R-:W-:Y:S02]  /*9060*/  DMUL R16, R16, R120.reuse ;  /* 0x0000007810107228 */ /* 0x080fe40000000000 */
[----:B------:R-:W-:Y:S02]  /*9070*/  DMUL R14, R14, R120 ;  /* 0x000000780e0e7228 */ /* 0x000fe40000000000 */
[----:B------:R-:W-:Y:S01]  /*9080*/  DFMA R20, R4, R118, R20 ;  /* 0x000000760414722b */ /* 0x000fe20000000014 */
[----:B------:R-:W-:Y:S01]  /*9090*/  IMAD.MOV.U32 R4, RZ, RZ, R84 ;  /* 0x000000ffff047224 */ /* 0x000fe200078e0054 */
[----:B------:R-:W-:Y:S01]  /*90a0*/  MOV R5, R85 ;  /* 0x0000005500057202 */ /* 0x000fe20000000f00 */
[----:B------:R-:W-:-:S02]  /*90b0*/  DMUL R12, R12, R120 ;  /* 0x000000780c0c7228 */ /* 0x000fc40000000000 */
[----:B------:R-:W-:-:S03]  /*90c0*/  DMUL R8, R8, R120 ;  /* 0x0000007808087228 */ /* 0x000fc60000000000 */
[----:B------:R-:W-:Y:S01]  /*90d0*/  DFMA R18, R4, R118, R18 ;  /* 0x000000760412722b */ /* 0x000fe20000000012 */
[----:B------:R-:W-:Y:S01]  /*90e0*/  IMAD.MOV.U32 R4, RZ, RZ, R82 ;  /* 0x000000ffff047224 */ /* 0x000fe200078e0052 */
[----:B------:R-:W-:Y:S01]  /*90f0*/  MOV R5, R83 ;  /* 0x0000005300057202 */ /* 0x000fe20000000f00 */
[----:B------:R-:W-:Y:S02]  /*9100*/  DMUL R10, R10, R120 ;  /* 0x000000780a0a7228 */ /* 0x000fe40000000000 */
[----:B------:R-:W-:-:S03]  /*9110*/  DFMA R8, R2, R118, R8 ;  /* 0x000000760208722b */ /* 0x000fc60000000008 */
[----:B------:R-:W-:Y:S01]  /*9120*/  DFMA R16, R4, R118, R16 ;  /* 0x000000760410722b */ /* 0x000fe20000000010 */
[----:B------:R-:W-:Y:S01]  /*9130*/  IMAD.MOV.U32 R4, RZ, RZ, R80 ;  /* 0x000000ffff047224 */ /* 0x000fe200078e0050 */
[----:B------:R-:W-:-:S06]  /*9140*/  MOV R5, R81 ;  /* 0x0000005100057202 */ /* 0x000fcc0000000f00 */
[----:B------:R-:W-:Y:S01]  /*9150*/  DFMA R14, R4, R118, R14 ;  /* 0x00000076040e722b */ /* 0x000fe2000000000e */
[----:B------:R-:W-:Y:S01]  /*9160*/  IMAD.MOV.U32 R4, RZ, RZ, R78 ;  /* 0x000000ffff047224 */ /* 0x000fe200078e004e */
[----:B------:R-:W-:-:S06]  /*9170*/  MOV R5, R79 ;  /* 0x0000004f00057202 */ /* 0x000fcc0000000f00 */
[----:B------:R-:W-:Y:S01]  /*9180*/  DFMA R12, R4, R118, R12 ;  /* 0x00000076040c722b */ /* 0x000fe2000000000c */
[----:B------:R-:W-:Y:S01]  /*9190*/  IMAD.MOV.U32 R4, RZ, RZ, R76 ;  /* 0x000000ffff047224 */ /* 0x000fe200078e004c */
[----:B------:R-:W-:-:S06]  /*91a0*/  MOV R5, R77 ;  /* 0x0000004d00057202 */ /* 0x000fcc0000000f00 */
[----:B------:R-:W-:Y:S01]  /*91b0*/  DFMA R10, R4, R118, R10 ;  /* 0x00000076040a722b */ /* 0x000fe2000000000a */
[----:B------:R-:W-:Y:S01]  /*91c0*/  VIADD R4, R0, 0x10 ;  /* 0x0000001000047836 */ /* 0x000fe20000000000 */
[----:B------:R-:W-:Y:S09]  /*91d0*/  @P2 BRA `(.L_x_101) ;  /* 0x0000001800882947 */ /* 0x000ff20003800000 */
[----:B------:R-:W-:Y:S01]  /*91e0*/  IADD3 R26, P0, -R68, R6, RZ ;  /* 0x00000006441a7210 */ /* 0x000fe20007f1e1ff */
[----:B------:R-:W-:Y:S01]  /*91f0*/  ULDC UR4, c[0x0][0x2b4] ;  /* 0x0000ad0000047ab9 */ /* 0x000fe20000000800 */
[----:B------:R-:W-:Y:S01]  /*9200*/  BSSY B0, `(.L_x_102) ;  /* 0x000002f000007945 */ /* 0x000fe20003800000 */
[----:B------:R-:W-:Y:S02]  /*9210*/  IMAD.U32 R29, RZ, RZ, UR4 ;  /* 0x00000004ff1d7e24 */ /* 0x000fe4000f8e00ff */
[----:B------:R-:W-:-:S05]  /*9220*/  IMAD.X R27, R7, 0x1, ~R69, P0 ;  /* 0x00000001071b7824 */ /* 0x000fca00000e0e45 */
        /* <DEDUP_REMOVED lines=10> */
[-C--:B------:R-:W-:Y:S01]  /*92d0*/  IADD3 R5, P0, RZ, -R94.reuse, RZ ;  /* 0x8000005eff057210 */ /* 0x080fe20007f1e0ff */
[----:B------:R-:W-:Y:S01]  /*92e0*/  ULDC.64 UR4, c[0x0][0x2b0] ;  /* 0x0000ac0000047ab9 */ /* 0x000fe20000000a00 */
[----:B------:R-:W-:Y:S02]  /*92f0*/  MOV R23, R94 ;  /* 0x0000005e00177202 */ /* 0x000fe40000000f00 */
[----:B------:R-:W-:Y:S02]  /*9300*/  IADD3.X R22, RZ, ~R96, RZ, P0, !PT ;  /* 0x80000060ff167210 */ /* 0x000fe400007fe4ff */
[----:B------:R-:W-:Y:S02]  /*9310*/  MOV R28, UR4 ;  /* 0x00000004001c7c02 */ /* 0x000fe40008000f00 */
[----:B------:R-:W-:-:S03]  /*9320*/  MOV R29, UR5 ;  /* 0x00000005001d7c02 */ /* 0x000fc60008000f00 */
[-C--:B------:R-:W-:Y:S02]  /*9330*/  IMAD R22, R22, R28.reuse, RZ ;  /* 0x0000001c16167224 */ /* 0x080fe400078e02ff */
[----:B------:R-:W-:-:S04]  /*9340*/  IMAD.WIDE.U32 R30, R5, R28, R26 ;  /* 0x0000001c051e7225 */ /* 0x000fc800078e001a */
[----:B------:R-:W-:-:S05]  /*9350*/  IMAD R5, R5, R29, R22 ;  /* 0x0000001d05057224 */ /* 0x000fca00078e0216 */
[----:B------:R-:W-:Y:S01]  /*9360*/  IADD3 R22, R5, R31, RZ ;  /* 0x0000001f05167210 */ /* 0x000fe20007ffe0ff */
[----:B------:R-:W-:Y:S05]  /*9370*/  BRA `(.L_x_104) ;  /* 0x00000000005c7947 */ /* 0x000fea0003800000 */
.L_x_103:
[----:B------:R-:W-:Y:S01]  /*9380*/  ULDC UR4, c[0x0][0x2b0] ;  /* 0x0000ac0000047ab9 */ /* 0x000fe20000000800 */
[----:B------:R-:W-:Y:S01]  /*9390*/  IMAD.MOV.U32 R30, RZ, RZ, RZ ;  /* 0x000000ffff1e7224 */ /* 0x000fe200078e00ff */
[----:B------:R-:W-:Y:S02]  /*93a0*/  MOV R28, UR4 ;  /* 0x00000004001c7c02 */ /* 0x000fe40008000f00 */
[----:B------:R-:W-:Y:S02]  /*93b0*/  MOV R22, RZ ;  /* 0x000000ff00167202 */ /* 0x000fe40000000f00 */
        /* <DEDUP_REMOVED lines=19> */
.L_x_104:
[----:B------:R-:W-:Y:S05]  /*94f0*/  BSYNC B0 ;  /* 0x0000000000007941 */ /* 0x000fea0003800000 */
.L_x_102:
[--C-:B------:R-:W-:Y:S01]  /*9500*/  SHF.R.U64 R30, R30, 0x3, R22.reuse ;  /* 0x000000031e1e7819 */ /* 0x100fe20000001216 */
[----:B------:R-:W-:Y:S01]  /*9510*/  ULDC.64 UR4, c[0x0][0x210] ;  /* 0x0000840000047ab9 */ /* 0x000fe20000000a00 */
[----:B------:R-:W-:Y:S01]  /*9520*/  VIADD R5, R0, 0x8 ;  /* 0x0000000800057836 */ /* 0x000fe20000000000 */
[----:B------:R-:W-:Y:S01]  /*9530*/  ISETP.GE.AND P1, PT, R108, UR5, PT ;  /* 0x000000056c007c0c */ /* 0x000fe2000bf26270 */
[----:B------:R-:W-:Y:S01]  /*9540*/  BSSY B0, `(.L_x_105) ;  /* 0x0000028000007945 */ /* 0x000fe20003800000 */
[----:B------:R-:W-:Y:S02]  /*9550*/  ISETP.GE.U32.AND P3, PT, R23, R30, PT ;  /* 0x0000001e1700720c */ /* 0x000fe40003f66070 */
[----:B------:R-:W-:Y:S02]  /*9560*/  SHF.R.U32.HI R30, RZ, 0x3, R22 ;  /* 0x00000003ff1e7819 */ /* 0x000fe40000011616 */
        /* <DEDUP_REMOVED lines=10> */
[----:B------:R-:W-:Y:S01]  /*9610*/  IMAD.MOV.U32 R101, RZ, RZ, R26 ;  /* 0x000000ffff657224 */ /* 0x000fe200078e001a */
[----:B------:R-:W-:Y:S01]  /*9620*/  MOV R99, UR5 ;  /* 0x0000000500637c02 */ /* 0x000fe20008000f00 */
[----:B------:R-:W-:Y:S01]  /*9630*/  IMAD.U32 R98, RZ, RZ, UR4 ;  /* 0x00000004ff627e24 */ /* 0x000fe2000f8e00ff */
[----:B------:R-:W-:Y:S02]  /*9640*/  MOV R97, 0x9660 ;  /* 0x0000966000617802 */ /* 0x000fe40000000f00 */
[----:B-1---5:R-:W-:Y:S05]  /*9650*/  CALL.REL.NOINC `($__internal_1_$__cuda_sm20_rem_u64) ;  /* 0x0000010c00587944 */ /* 0x022fea0003c00000 */
[----:B------:R-:W-:Y:S02]  /*9660*/  MOV R99, R98 ;  /* 0x0000006200637202 */ /* 0x000fe40000000f00 */
[----:B------:R-:W-:Y:S01]  /*9670*/  MOV R98, R101 ;  /* 0x0000006500627202 */ /* 0x000fe20000000f00 */
[----:B------:R-:W-:Y:S05]  /*9680*/  BRA `(.L_x_107) ;  /* 0x00000000004c7947 */ /* 0x000fea0003800000 */
.L_x_106:
[----:B-1----:R-:W1:Y:S01]  /*9690*/  I2F.U32.RP R24, R28 ;  /* 0x0000001c00187306 */ /* 0x002e620000209000 */
        /* <DEDUP_REMOVED lines=18> */
.L_x_107:
[----:B------:R-:W-:Y:S05]  /*97c0*/  BSYNC B0 ;  /* 0x0000000000007941 */ /* 0x000fea0003800000 */
.L_x_105:
[----:B------:R-:W-:Y:S01]  /*97d0*/  VIADD R24, R108, 0x20 ;  /* 0x000000206c187836 */ /* 0x000fe20000000000 */
[----:B------:R-:W-:Y:S01]  /*97e0*/  ULDC.64 UR4, c[0x0][0x210] ;  /* 0x0000840000047ab9 */ /* 0x000fe20000000a00 */
[--C-:B------:R-:W-:Y:S01]  /*97f0*/  SHF.R.U64 R25, R98, 0x3, R99.reuse ;  /* 0x0000000362197819 */ /* 0x100fe20000001263 */
[----:B------:R-:W-:Y:S02]  /*9800*/  BSSY B0, `(.L_x_108) ;  /* 0x000003a000007945 */ /* 0x000fe40003800000 */
[----:B------:R-:W-:Y:S02]  /*9810*/  ISETP.GE.AND P0, PT, R24, UR5, PT ;  /* 0x0000000518007c0c */ /* 0x000fe4000bf06270 */
[----:B------:R-:W-:Y:S02]  /*9820*/  SHF.R.U32.HI R24, RZ, 0x3, R99 ;  /* 0x00000003ff187819 */ /* 0x000fe40000011663 */
[----:B------:R-:W-:Y:S02]  /*9830*/  ISETP.GE.U32.AND P3, PT, R23, R25, PT ;  /* 0x000000191700720c */ /* 0x000fe40003f66070 */
[----:B------:R-:W-:Y:S01]  /*9840*/  ISETP.LT.AND P4, PT, R5, UR4, !P0 ;  /* 0x0000000405007c0c */ /* 0x000fe2000c781270 */
[----:B------:R-:W-:-:S03]  /*9850*/  ULDC.64 UR4, c[0x0][0x2b8] ;  /* 0x0000ae0000047ab9 */ /* 0x000fc60000000a00 */
[----:B------:R-:W-:Y:S02]  /*9860*/  ISETP.GE.U32.AND.EX P4, PT, R22, R24, P4, P3 ;  /* 0x000000181600720c */ /* 0x000fe40002786130 */
[----:B------:R-:W-:Y:S01]  /*9870*/  IADD3 R22, P3, R6, UR4, RZ ;  /* 0x0000000406167c10 */ /* 0x000fe2000ff7e0ff */
[----:B------:R-:W-:Y:S02]  /*9880*/  ULDC UR4, c[0x0][0x2b4] ;  /* 0x0000ad0000047ab9 */ /* 0x000fe40000000800 */
[----:B------:R-:W-:Y:S01]  /*9890*/  IMAD.U32 R27, RZ, RZ, UR4 ;  /* 0x00000004ff1b7e24 */ /* 0x000fe2000f8e00ff */
[----:B------:R-:W-:Y:S02]  /*98a0*/  IADD3.X R23, R7, UR5, RZ, P3, !PT ;  /* 0x0000000507177c10 */ /* 0x000fe40009ffe4ff */
[----:B------:R-:W-:-:S05]  /*98b0*/  IADD3 R24, P3, -R68, R22, RZ ;  /* 0x0000001644187210 */ /* 0x000fca0007f7e1ff */
[----:B------:R-:W-:Y:S01]  /*98c0*/  IMAD.X R25, R23, 0x1, ~R69, P3 ;  /* 0x0000000117197824 */ /* 0x000fe200018e0e45 */
[----:B------:R1:W-:Y:S04]  /*98d0*/  @P4 STG.E.64 desc[UR14][R6.64+0x100], R20 ;  /* 0x0001001406004986 */ /* 0x0003e8000c101b0e */
        /* <DEDUP_REMOVED lines=21> */
.L_x_109:
[----:B------:R-:W-:Y:S01]  /*9a30*/  ULDC UR4, c[0x0][0x2b0] ;  /* 0x0000ac0000047ab9 */ /* 0x000fe20000000800 */
[----:B------:R-:W-:Y:S01]  /*9a40*/  IMAD.MOV.U32 R28, RZ, RZ, RZ ;  /* 0x000000ffff1c7224 */ /* 0x000fe200078e00ff */
[----:B------:R-:W-:Y:S02]  /*9a50*/  MOV R26, UR4 ;  /* 0x00000004001a7c02 */ /* 0x000fe40008000f00 */
[----:B-1----:R-:W-:Y:S02]  /*9a60*/  MOV R20, RZ ;  /* 0x000000ff00147202 */ /* 0x002fe40000000f00 */
        /* <DEDUP_REMOVED lines=19> */
.L_x_110:
[----:B------:R-:W-:Y:S05]  /*9ba0*/  BSYNC B0 ;  /* 0x0000000000007941 */ /* 0x000fea0003800000 */
.L_x_108:
[--C-:B------:R-:W-:Y:S01]  /*9bb0*/  SHF.R.U64 R28, R28, 0x3, R20.reuse ;  /* 0x000000031c1c7819 */ /* 0x100fe20000001214 */
[----:B------:R-:W-:Y:S01]  /*9bc0*/  VIADD R5, R0, 0x9 ;  /* 0x0000000900057836 */ /* 0x000fe20000000000 */
[----:B------:R-:W-:Y:S01]  /*9bd0*/  ULDC UR4, c[0x0][0x210] ;  /* 0x0000840000047ab9 */ /* 0x000fe20000000800 */
[----:B------:R-:W-:Y:S01]  /*9be0*/  BSSY B0, `(.L_x_111) ;  /* 0x0000028000007945 */ /* 0x000fe20003800000 */
[----:B------:R-:W-:Y:S02]  /*9bf0*/  ISETP.GE.U32.AND P4, PT, R21, R28, PT ;  /* 0x0000001c1500720c */ /* 0x000fe40003f86070 */
[----:B------:R-:W-:Y:S02]  /*9c00*/  SHF.R.U32.HI R28, RZ, 0x3, R20 ;  /* 0x00000003ff1c7819 */ /* 0x000fe40000011614 */
[----:B------:R-:W-:Y:S02]  /*9c10*/  SHF.R.S32.HI R20, RZ, 0x1f, R21 ;  /* 0x0000001fff147819 */ /* 0x000fe40000011415 */
[----:B------:R-:W-:-:S04]  /*9c20*/  ISETP.LT.AND P3, PT, R5, UR4, !P1 ;  /* 0x0000000405007c0c */ /* 0x000fc8000cf61270 */
        /* <DEDUP_REMOVED lines=16> */
.L_x_112:
        /* <DEDUP_REMOVED lines=19> */
.L_x_113:
[----:B------:R-:W-:Y:S05]  /*9e60*/  BSYNC B0 ;  /* 0x0000000000007941 */ /* 0x000fea0003800000 */
.L_x_111:
[--C-:B------:R-:W-:Y:S01]  /*9e70*/  SHF.R.U64 R19, R98, 0x3, R99.reuse ;  /* 0x0000000362137819 */ /* 0x100fe20000001263 */
[----:B------:R-:W-:Y:S01]  /*9e80*/  ULDC UR4, c[0x0][0x210] ;  /* 0x0000840000047ab9 */ /* 0x000fe20000000800 */
[----:B------:R-:W-:Y:S01]  /*9e90*/  SHF.R.U32.HI R18, RZ, 0x3, R99 ;  /* 0x00000003ff127819 */ /* 0x000fe20000011663 */
[----:B------:R-:W-:Y:S01]  /*9ea0*/  BSSY B0, `(.L_x_114) ;  /* 0x0000038000007945 */ /* 0x000fe20003800000 */
[----:B------:R-:W-:Y:S02]  /*9eb0*/  ISETP.GE.U32.AND P3, PT, R21, R19, PT ;  /* 0x000000131500720c */ /* 0x000fe40003f66070 */
[----:B------:R-:W-:Y:S01]  /*9ec0*/  ISETP.LT.AND P4, PT, R5, UR4, !P0 ;  /* 0x0000000405007c0c */ /* 0x000fe2000c781270 */
[----:B------:R-:W-:-:S03]  /*9ed0*/  ULDC.64 UR4, c[0x0][0x2b8] ;  /* 0x0000ae0000047ab9 */ /* 0x000fc60000000a00 */
[----:B------:R-:W-:Y:S02]  /*9ee0*/  ISETP.GE.U32.AND.EX P4, PT, R20, R18, P4, P3 ;  /* 0x000000121400720c */ /* 0x000fe40002786130 */
[----:B------:R-:W-:Y:S01]  /*9ef0*/  IADD3 R18, P3, R22, UR4, RZ ;  /* 0x0000000416127c10 */ /* 0x000fe2000ff7e0ff */
[----:B------:R-:W-:-:S03]  /*9f00*/  ULDC UR4, c[0x0][0x2b4] ;  /* 0x0000ad0000047ab9 */ /* 0x000fc60000000800 */
[----:B------:R-:W-:Y:S02]  /*9f10*/  IADD3.X R19, R23, UR5, RZ, P3, !PT ;  /* 0x0000000517137c10 */ /* 0x000fe40009ffe4ff */
[----:B------:R-:W-:-:S05]  /*9f20*/  IADD3 R20, P3, -R68, R18, RZ ;  /* 0x0000001244147210 */ /* 0x000fca0007f7e1ff */
[----:B------:R1:W-:Y:S01]  /*9f30*/  @P4 STG.E.64 desc[UR14][R22.64+0x100], R16 ;  /* 0x0001001016004986 */ /* 0x0003e2000c101b0e */
[----:B------:R-:W-:Y:S02]  /*9f40*/  IMAD.X R21, R19, 0x1, ~R69, P3 ;  /* 0x0000000113157824 */ /* 0x000fe400018e0e45 */
[----:B-1----:R-:W-:-:S05]  /*9f50*/  IMAD.U32 R23, RZ, RZ, UR4 ;  /* 0x00000004ff177e24 */ /* 0x002fca000f8e00ff */
        /* <DEDUP_REMOVED lines=21> */
.L_x_115:
        /* <DEDUP_REMOVED lines=23> */
.L_x_116:
[----:B------:R-:W-:Y:S05]  /*a220*/  BSYNC B0 ;  /* 0x0000000000007941 */ /* 0x000fea0003800000 */
.L_x_114:
        /* <DEDUP_REMOVED lines=24> */
.L_x_118:
        /* <DEDUP_REMOVED lines=19> */
.L_x_119:
[----:B------:R-:W-:Y:S05]  /*a4e0*/  BSYNC B0 ;  /* 0x0000000000007941 */ /* 0x000fea0003800000 */
.L_x_117:
        /* <DEDUP_REMOVED lines=36> */
.L_x_121:
        /* <DEDUP_REMOVED lines=23> */
.L_x_122:
[----:B------:R-:W-:Y:S05]  /*a8a0*/  BSYNC B0 ;  /* 0x0000000000007941 */ /* 0x000fea0003800000 */
.L_x_120:
        /* <DEDUP_REMOVED lines=24> */
.L_x_124:
        /* <DEDUP_REMOVED lines=19> */
.L_x_125:
[----:B------:R-:W-:Y:S05]  /*ab60*/  BSYNC B0 ;  /* 0x0000000000007941 */ /* 0x000fea0003800000 */
.L_x_123:
[--C-:B------:R-:W-:Y:S01]  /*ab70*/  SHF.R.U64 R11, R98, 0x3, R99.reuse ;  /* 0x00000003620b7819 */ /* 0x100fe20000001263 */
[----:B------:R-:W-:Y:S01]  /*ab80*/  ULDC UR6, c[0x0][0x210] ;  /* 0x0000840000067ab9 */ /* 0x000fe20000000800 */
[----:B------:R-:W-:Y:S02]  /*ab90*/  SHF.R.U32.HI R10, RZ, 0x3, R99 ;  /* 0x00000003ff0a7819 */ /* 0x000fe40000011663 */
[----:B------:R-:W-:Y:S02]  /*aba0*/  ISETP.GE.U32.AND P1, PT, R13, R11, PT ;  /* 0x0000000b0d00720c */ /* 0x000fe40003f26070 */
[----:B------:R-:W-:-:S04]  /*abb0*/  ISETP.LT.AND P0, PT, R5, UR6, !P0 ;  /* 0x0000000605007c0c */ /* 0x000fc8000c701270 */
[----:B------:R-:W-:-:S13]  /*abc0*/  ISETP.GE.U32.AND.EX P0, PT, R12, R10, P0, P1 ;  /* 0x0000000a0c00720c */ /* 0x000fda0000706110 */
[----:B------:R-:W-:Y:S05]  /*abd0*/  @!P0 BRA `(.L_x_126) ;  /* 0x0000000000908947 */ /* 0x000fea0003800000 */
[----:B------:R2:W-:Y:S01]  /*abe0*/  STG.E.64 desc[UR14][R14.64+0x100], R8 ;  /* 0x000100080e007986 */ /* 0x0005e2000c101b0e */
[----:B------:R-:W-:Y:S05]  /*abf0*/  BRA `(.L_x_126) ;  /* 0x0000000000887947 */ /* 0x000fea0003800000 */
.L_x_101:
[----:B------:R-:W-:Y:S01]  /*ac00*/  VIADD R5, R0, 0x8 ;  /* 0x0000000800057836 */ /* 0x000fe20000000000 */
[----:B------:R-:W-:Y:S01]  /*ac10*/  ISETP.GE.AND P0, PT, R108, UR7, PT ;  /* 0x000000076c007c0c */ /* 0x000fe2000bf06270 */
[----:B------:R-:W-:Y:S02]  /*ac20*/  ULDC.64 UR4, c[0x0][0x2b8] ;  /* 0x0000ae0000047ab9 */ /* 0x000fe40000000a00 */
[----:B------:R-:W-:Y:S01]  /*ac30*/  UIADD3 UR9, UP0, UR4, 0x100, URZ ;  /* 0x0000010004097890 */ /* 0x000fe2000ff1e03f */
[C---:B------:R-:W-:Y:S02]  /*ac40*/  ISETP.LT.AND P4, PT, R5.reuse, UR6, !P0 ;  /* 0x0000000605007c0c */ /* 0x040fe4000c781270 */
[----:B------:R-:W-:Y:S01]  /*ac50*/  ISETP.LT.AND P3, PT, R5, UR6, !P1 ;  /* 0x0000000605007c0c */ /* 0x000fe2000cf61270 */
[----:B------:R-:W-:Y:S01]  /*ac60*/  VIADD R5, R0, 0x9 ;  /* 0x0000000900057836 */ /* 0x000fe20000000000 */
[----:B------:R-:W-:-:S04]  /*ac70*/  UIADD3.X UR7, URZ, UR5, URZ, UP0, !UPT ;  /* 0x000000053f077290 */ /* 0x000fc800087fe43f */
[----:B------:R-:W-:-:S05]  /*ac80*/  ISETP.LT.AND P5, PT, R5, UR6, !P0 ;  /* 0x0000000605007c0c */ /* 0x000fca000c7a1270 */
[----:B------:R-:W-:Y:S01]  /*ac90*/  @P4 STG.E.64 desc[UR14][R6.64], R24 ;  /* 0x0000001806004986 */ /* 0x000fe2000c101b0e */
[----:B------:R-:W-:Y:S01]  /*aca0*/  ISETP.LT.AND P4, PT, R5, UR6, !P1 ;  /* 0x0000000605007c0c */ /* 0x000fe2000cf81270 */
[----:B------:R-:W-:Y:S02]  /*acb0*/  VIADD R5, R0, 0xa ;  /* 0x0000000a00057836 */ /* 0x000fe40000000000 */
[----:B------:R1:W-:Y:S03]  /*acc0*/  @P3 STG.E.64 desc[UR14][R6.64+0x100], R20 ;  /* 0x0001001406003986 */ /* 0x0003e6000c101b0e */
[----:B------:R-:W-:Y:S02]  /*acd0*/  ISETP.LT.AND P1, PT, R5, UR6, !P1 ;  /* 0x0000000605007c0c */ /* 0x000fe4000cf21270 */
[----:B-1----:R-:W-:-:S04]  /*ace0*/  IADD3 R20, P3, R6, UR4, RZ ;  /* 0x0000000406147c10 */ /* 0x002fc8000ff7e0ff */
        /* <DEDUP_REMOVED lines=8> */
[----:B------:R-:W-:Y:S02]  /*ad70*/  IADD3.X R19, R21, UR7, RZ, P4, !PT ;  /* 0x0000000715137c10 */ /* 0x000fe4000a7fe4ff */
[----:B--2---:R-:W-:-:S04]  /*ad80*/  IADD3 R16, P5, R20, UR4, RZ ;  /* 0x0000000414107c10 */ /* 0x004fc8000ffbe0ff */
[----:B------:R-:W-:Y:S02]  /*ad90*/  IADD3.X R17, R21, UR5, RZ, P5, !PT ;  /* 0x0000000515117c10 */ /* 0x000fe4000affe4ff */
[C---:B------:R-:W-:Y:S02]  /*ada0*/  IADD3 R22, P5, R16.reuse, UR4, RZ ;  /* 0x0000000410167c10 */ /* 0x040fe4000ffbe0ff */
[----:B------:R-:W-:Y:S01]  /*adb0*/  IADD3 R20, P4, R16, UR9, RZ ;  /* 0x0000000910147c10 */ /* 0x000fe2000ff9e0ff */
[----:B------:R1:W-:Y:S01]  /*adc0*/  @P3 STG.E.64 desc[UR14][R16.64], R14 ;  /* 0x0000000e10003986 */ /* 0x0003e2000c101b0e */
[C---:B------:R-:W-:Y:S02]  /*add0*/  IADD3.X R23, R17.reuse, UR5, RZ, P5, !PT ;  /* 0x0000000511177c10 */ /* 0x040fe4000affe4ff */
[----:B------:R-:W-:Y:S01]  /*ade0*/  IADD3.X R21, R17, UR7, RZ, P4, !PT ;  /* 0x0000000711157c10 */ /* 0x000fe2000a7fe4ff */
[----:B------:R1:W-:Y:S04]  /*adf0*/  @P1 STG.E.64 desc[UR14][R18.64], R12 ;  /* 0x0000000c12001986 */ /* 0x0003e8000c101b0e */
[----:B------:R1:W-:Y:S04]  /*ae00*/  @P0 STG.E.64 desc[UR14][R22.64], R10 ;  /* 0x0000000a16000986 */ /* 0x0003e8000c101b0e */
[----:B------:R1:W-:Y:S02]  /*ae10*/  @P6 STG.E.64 desc[UR14][R20.64], R8 ;  /* 0x0000000814006986 */ /* 0x0003e4000c101b0e */
.L_x_126:
[----:B------:R-:W-:Y:S05]  /*ae20*/  BSYNC B1 ;  /* 0x0000000000017941 */ /* 0x000fea0003800000 */
.L_x_100:
[----:B------:R-:W-:Y:S01]  /*ae30*/  ULDC.64 UR4, c[0x0][0x2d0] ;  /* 0x0000b40000047ab9 */ /* 0x000fe20000000a00 */
[----:B-12---:R-:W-:Y:S01]  /*ae40*/  LEA R8, P1, R74, R90, 0x1 ;  /* 0x0000005a4a087211 */ /* 0x006fe200078208ff */
[----:B------:R-:W-:Y:S01]  /*ae50*/  BSSY B1, `(.L_x_127) ;  /* 0x00001aa000017945 */ /* 0x000fe20003800000 */
[----:B------:R-:W-:Y:S02]  /*ae60*/  IADD3 R6, P0, R6, UR4, RZ ;  /* 0x0000000406067c10 */ /* 0x000fe4000ff1e0ff */
[----:B------:R-:W-:Y:S02]  /*ae70*/  LEA.HI.X R9, R74, R93, R75, 0x1, P1 ;  /* 0x0000005d4a097211 */ /* 0x000fe400008f0c4b */
        /* <DEDUP_REMOVED lines=17> */
[----:B------:R-:W-:Y:S01]  /*af90*/  IMAD R10, R10, R92, RZ ;  /* 0x0000005c0a0a7224 */ /* 0x000fe200078e02ff */
[----:B------:R-:W-:-:S03]  /*afa0*/  MOV R11, R14 ;  /* 0x0000000e000b7202 */ /* 0x000fc60000000f00 */
[----:B------:R-:W-:Y:S01]  /*afb0*/  IMAD R5, R91, R5, R10 ;  /* 0x000000055b057224 */ /* 0x000fe200078e020a */
[----:B------:R-:W-:-:S04]  /*afc0*/  MOV R10, R94 ;  /* 0x0000005e000a7202 */ /* 0x000fc80000000f00 */
[----:B------:R-:W-:Y:S01]  /*afd0*/  IADD3 R5, R5, R15, RZ ;  /* 0x0000000f05057210 */ /* 0x000fe20007ffe0ff */
[----:B------:R-:W-:Y:S05]  /*afe0*/  BRA `(.L_x_131) ;  /* 0x0000000000547947 */ /* 0x000fea0003800000 */
.L_x_130:
        /* <DEDUP_REMOVED lines=21> */
.L_x_131:
[----:B------:R-:W-:Y:S05]  /*b140*/  BSYNC B0 ;  /* 0x0000000000007941 */ /* 0x000fea0003800000 */
.L_x_129:
[----:B------:R-:W-:Y:S01]  /*b150*/  ULDC.64 UR4, c[0x0][0x210] ;  /* 0x0000840000047ab9 */ /* 0x000fe20000000a00 */
[--C-:B------:R-:W-:Y:S02]  /*b160*/  SHF.R.U64 R14, R11, 0x3, R5.reuse ;  /* 0x000000030b0e7819 */ /* 0x100fe40000001205 */
[----:B------:R-:W-:Y:S02]  /*b170*/  ISETP.GE.AND P1, PT, R108, UR5, PT ;  /* 0x000000056c007c0c */ /* 0x000fe4000bf26270 */
[----:B------:R-:W-:Y:S02]  /*b180*/  SHF.R.U32.HI R11, RZ, 0x3, R5 ;  /* 0x00000003ff0b7819 */ /* 0x000fe40000011605 */
[----:B------:R-:W-:Y:S02]  /*b190*/  ISETP.GE.U32.AND P0, PT, R10, R14, PT ;  /* 0x0000000e0a00720c */ /* 0x000fe40003f06070 */
[----:B------:R-:W-:Y:S02]  /*b1a0*/  ISETP.LT.AND P3, PT, R4, UR4, !P1 ;  /* 0x0000000404007c0c */ /* 0x000fe4000cf61270 */
[----:B------:R-:W-:-:S04]  /*b1b0*/  SHF.R.S32.HI R5, RZ, 0x1f, R10 ;  /* 0x0000001fff057819 */ /* 0x000fc8000001140a */
[----:B------:R-:W-:-:S13]  /*b1c0*/  ISETP.GE.U32.AND.EX P0, PT, R5, R11, P3, P0 ;  /* 0x0000000b0500720c */ /* 0x000fda0001f06100 */
        /* <DEDUP_REMOVED lines=15> */
.L_x_133:
        /* <DEDUP_REMOVED lines=19> */
.L_x_134:
[----:B------:R-:W-:Y:S05]  /*b3f0*/  BSYNC B0 ;  /* 0x0000000000007941 */ /* 0x000fea0003800000 */
.L_x_132:
[----:B------:R-:W-:Y:S01]  /*b400*/  VIADD R11, R108, 0x20 ;  /* 0x000000206c0b7836 */ /* 0x000fe20000000000 */
[----:B------:R-:W-:Y:S01]  /*b410*/  ULDC.64 UR4, c[0x0][0x210] ;  /* 0x0000840000047ab9 */ /* 0x000fe20000000a00 */
[----:B------:R-:W-:-:S03]  /*b420*/  SHF.R.U64 R12, R98, 0x3, R99 ;  /* 0x00000003620c7819 */ /* 0x000fc60000001263 */
[----:B------:R-:W-:Y:S02]  /*b430*/  ISETP.GE.AND P0, PT, R11, UR5, PT ;  /* 0x000000050b007c0c */ /* 0x000fe4000bf06270 */
[----:B------:R-:W-:Y:S02]  /*b440*/  SHF.R.U32.HI R11, RZ, 0x3, R99 ;  /* 0x00000003ff0b7819 */ /* 0x000fe40000011663 */
[----:B------:R-:W-:Y:S02]  /*b450*/  ISETP.GE.U32.AND P3, PT, R10, R12, PT ;  /* 0x0000000c0a00720c */ /* 0x000fe40003f66070 */
[----:B------:R-:W-:-:S04]  /*b460*/  ISETP.LT.AND P4, PT, R4, UR4, !P0 ;  /* 0x0000000404007c0c */ /* 0x000fc8000c781270 */
[----:B------:R-:W-:-:S13]  /*b470*/  ISETP.GE.U32.AND.EX P3, PT, R5, R11, P4, P3 ;  /* 0x0000000b0500720c */ /* 0x000fda0002766130 */
[----:B------:R1:W4:Y:S01]  /*b480*/  @P3 LDG.E.LTC128B.64 R86, desc[UR14][R8.64+0x100] ;  /* 0x0001000e08563981 */ /* 0x000322000c1e1b20 */
[----:B------:R-:W-:Y:S01]  /*b490*/  BSSY B0, `(.L_x_135) ;  /* 0x000002c000007945 */ /* 0x000fe20003800000 */
[----:B-1----:R-:W-:-:S05]  /*b4a0*/  IADD3 R8, P3, R72, R8, RZ ;  /* 0x0000000848087210 */ /* 0x002fca0007f7e0ff */
[----:B------:R-:W-:Y:S01]  /*b4b0*/  IMAD.X R9, R73, 0x1, R9, P3 ;  /* 0x0000000149097824 */ /* 0x000fe200018e0609 */
[----:B------:R-:W-:-:S05]  /*b4c0*/  IADD3 R12, P3, -R70, R8, RZ ;  /* 0x00000008460c7210 */ /* 0x000fca0007f7e1ff */
        /* <DEDUP_REMOVED lines=10> */
[-C--:B------:R-:W-:Y:S02]  /*b570*/  IADD3 R5, P3, RZ, -R94.reuse, RZ ;  /* 0x8000005eff057210 */ /* 0x080fe40007f7e0ff */
[----:B------:R-:W-:Y:S02]  /*b580*/  MOV R11, R94 ;  /* 0x0000005e000b7202 */ /* 0x000fe40000000f00 */
[----:B------:R-:W-:Y:S01]  /*b590*/  IADD3.X R10, RZ, ~R96, RZ, P3, !PT ;  /* 0x80000060ff0a7210 */ /* 0x000fe20001ffe4ff */
[----:B------:R-:W-:-:S04]  /*b5a0*/  IMAD.WIDE.U32 R14, R92, R5, R12 ;  /* 0x000000055c0e7225 */ /* 0x000fc800078e000c */
[----:B------:R-:W-:-:S04]  /*b5b0*/  IMAD R10, R10, R92, RZ ;  /* 0x0000005c0a0a7224 */ /* 0x000fc800078e02ff */
[----:B------:R-:W-:Y:S01]  /*b5c0*/  IMAD R5, R91, R5, R10 ;  /* 0x000000055b057224 */ /* 0x000fe200078e020a */
[----:B------:R-:W-:-:S04]  /*b5d0*/  MOV R10, R14 ;  /* 0x0000000e000a7202 */ /* 0x000fc80000000f00 */
[----:B------:R-:W-:Y:S01]  /*b5e0*/  IADD3 R5, R5, R15, RZ ;  /* 0x0000000f05057210 */ /* 0x000fe20007ffe0ff */
[----:B------:R-:W-:Y:S05]  /*b5f0*/  BRA `(.L_x_137) ;  /* 0x0000000000547947 */ /* 0x000fea0003800000 */
.L_x_136:
        /* <DEDUP_REMOVED lines=21> */
.L_x_137:
[----:B------:R-:W-:Y:S05]  /*b750*/  BSYNC B0 ;  /* 0x0000000000007941 */ /* 0x000fea0003800000 */
.L_x_135:
[--C-:B------:R-:W-:Y:S01]  /*b760*/  SHF.R.U64 R14, R10, 0x3, R5.reuse ;  /* 0x000000030a0e7819 */ /* 0x100fe20000001205 */
[----:B------:R-:W-:Y:S01]  /*b770*/  VIADD R10, R0, 0x11 ;  /* 0x00000011000a7836 */ /* 0x000fe20000000000 */
[----:B------:R-:W-:Y:S02]  /*b780*/  ULDC UR4, c[0x0][0x210] ;  /* 0x0000840000047ab9 */ /* 0x000fe40000000800 */
        /* <DEDUP_REMOVED lines=20> */
.L_x_139:
        /* <DEDUP_REMOVED lines=19> */
.L_x_140:
[----:B------:R-:W-:Y:S05]  /*ba00*/  BSYNC B0 ;  /* 0x0000000000007941 */ /* 0x000fea0003800000 */
.L_x_138:
[--C-:B------:R-:W-:Y:S01]  /*ba10*/  SHF.R.U64 R13, R98, 0x3, R99.reuse ;  /* 0x00000003620d7819 */ /* 0x100fe20000001263 */
[----:B------:R-:W-:Y:S01]  /*ba20*/  ULDC UR4, c[0x0][0x210] ;  /* 0x0000840000047ab9 */ /* 0x000fe20000000800 */
        /* <DEDUP_REMOVED lines=28> */
.L_x_142:
        /* <DEDUP_REMOVED lines=21> */
.L_x_143:
[----:B------:R-:W-:Y:S05]  /*bd40*/  BSYNC B0 ;  /* 0x0000000000007941 */ /* 0x000fea0003800000 */
.L_x_141:
        /* <DEDUP_REMOVED lines=23> */
.L_x_145:
        /* <DEDUP_REMOVED lines=19> */
.L_x_146:
[----:B------:R-:W-:Y:S05]  /*bff0*/  BSYNC B0 ;  /* 0x0000000000007941 */ /* 0x000fea0003800000 */
.L_x_144:
        /* <DEDUP_REMOVED lines=30> */
.L_x_148:
        /* <DEDUP_REMOVED lines=21> */
.L_x_149:
[----:B------:R-:W-:Y:S05]  /*c330*/  BSYNC B0 ;  /* 0x0000000000007941 */ /* 0x000fea0003800000 */
.L_x_147:
        /* <DEDUP_REMOVED lines=23> */
.L_x_151:
        /* <DEDUP_REMOVED lines=19> */
.L_x_152:
[----:B------:R-:W-:Y:S05]  /*c5e0*/  BSYNC B0 ;  /* 0x0000000000007941 */ /* 0x000fea0003800000 */
.L_x_150:
[--C-:B------:R-:W-:Y:S01]  /*c5f0*/  SHF.R.U64 R13, R98, 0x3, R99.reuse ;  /* 0x00000003620d7819 */ /* 0x100fe20000001263 */
[----:B------:R-:W-:Y:S01]  /*c600*/  ULDC UR6, c[0x0][0x210] ;  /* 0x0000840000067ab9 */ /* 0x000fe20000000800 */
        /* <DEDUP_REMOVED lines=9> */
.L_x_128:
[----:B------:R-:W-:Y:S01]  /*c6a0*/  ULDC UR4, c[0x0][0x214] ;  /* 0x0000850000047ab9 */ /* 0x000fe20000000800 */
[C---:B------:R-:W-:Y:S01]  /*c6b0*/  VIADD R5, R108.reuse, 0x20 ;  /* 0x000000206c057836 */ /* 0x040fe20000000000 */
[----:B------:R-:W-:-:S04]  /*c6c0*/  ISETP.GE.AND P5, PT, R108, UR4, PT ;  /* 0x000000046c007c0c */ /* 0x000fc8000bfa6270 */
[----:B------:R-:W-:Y:S01]  /*c6d0*/  ISETP.GE.AND P6, PT, R5, UR4, PT ;  /* 0x0000000405007c0c */ /* 0x000fe2000bfc6270 */
[----:B------:R-:W-:Y:S01]  /*c6e0*/  VIADD R5, R0, 0x11 ;  /* 0x0000001100057836 */ /* 0x000fe20000000000 */
[C---:B------:R-:W-:Y:S02]  /*c6f0*/  ISETP.LT.AND P0, PT, R4.reuse, UR6, !P5 ;  /* 0x0000000604007c0c */ /* 0x040fe4000ef01270 */
[----:B------:R-:W-:Y:S02]  /*c700*/  ISETP.LT.AND P3, PT, R4, UR6, !P6 ;  /* 0x0000000604007c0c */ /* 0x000fe4000f761270 */
[----:B------:R-:W-:Y:S02]  /*c710*/  IADD3 R10, P1, R72, 0x100, RZ ;  /* 0x00000100480a7810 */ /* 0x000fe40007f3e0ff */
[----:B------:R-:W-:-:S07]  /*c720*/  ISETP.LT.AND P4, PT, R5, UR6, !P5 ;  /* 0x0000000605007c0c */ /* 0x000fce000ef81270 */
[----:B------:R-:W4:Y:S01]  /*c730*/  @P0 LDG.E.LTC128B.64 R88, desc[UR14][R8.64] ;  /* 0x0000000e08580981 */ /* 0x000f22000c1e1b20 */
[----:B------:R-:W-:Y:S01]  /*c740*/  ISETP.LT.AND P0, PT, R5, UR6, !P6 ;  /* 0x0000000605007c0c */ /* 0x000fe2000f701270 */
[----:B------:R-:W-:Y:S02]  /*c750*/  IMAD.X R5, RZ, RZ, R73, P1 ;  /* 0x000000ffff057224 */ /* 0x000fe400008e0649 */
[----:B------:R1:W4:Y:S01]  /*c760*/  @P3 LDG.E.LTC128B.64 R86, desc[UR14][R8.64+0x100] ;  /* 0x0001000e08563981 */ /* 0x000322000c1e1b20 */
[-C--:B------:R-:W-:Y:S02]  /*c770*/  IADD3 R14, P3, R10, R8.reuse, RZ ;  /* 0x000000080a0e7210 */ /* 0x080fe40007f7e0ff */
[----:B------:R-:W-:-:S03]  /*c780*/  IADD3 R12, P1, R72, R8, RZ ;  /* 0x00000008480c7210 */ /* 0x000fc60007f3e0ff */
[--C-:B------:R-:W-:Y:S02]  /*c790*/  IMAD.X R15, R5, 0x1, R9.reuse, P3 ;  /* 0x00000001050f7824 */ /* 0x100fe400018e0609 */
[----:B------:R-:W-:-:S03]  /*c7a0*/  IMAD.X R13, R73, 0x1, R9, P1 ;  /* 0x00000001490d7824 */ /* 0x000fc600008e0609 */
[----:B------:R2:W4:Y:S04]  /*c7b0*/  @P0 LDG.E.LTC128B.64 R82, desc[UR14][R14.64] ;  /* 0x0000000e0e520981 */ /* 0x000528000c1e1b20 */
[----:B------:R3:W4:Y:S01]  /*c7c0*/  @P4 LDG.E.LTC128B.64 R84, desc[UR14][R12.64] ;  /* 0x0000000e0c544981 */ /* 0x000722000c1e1b20 */
[----:B-1----:R-:W-:-:S05]  /*c7d0*/  VIADD R8, R0, 0x12 ;  /* 0x0000001200087836 */ /* 0x002fca0000000000 */
[C---:B------:R-:W-:Y:S02]  /*c7e0*/  ISETP.LT.AND P3, PT, R8.reuse, UR6, !P5 ;  /* 0x0000000608007c0c */ /* 0x040fe4000ef61270 */
[----:B------:R-:W-:Y:S01]  /*c7f0*/  ISETP.LT.AND P1, PT, R8, UR6, !P6 ;  /* 0x0000000608007c0c */ /* 0x000fe2000f721270 */
[----:B------:R-:W-:Y:S01]  /*c800*/  VIADD R8, R0, 0x13 ;  /* 0x0000001300087836 */ /* 0x000fe20000000000 */
[----:B--2---:R-:W-:-:S04]  /*c810*/  IADD3 R14, P0, R72, R12, RZ ;  /* 0x0000000c480e7210 */ /* 0x004fc80007f1e0ff */
[C---:B------:R-:W-:Y:S01]  /*c820*/  ISETP.LT.AND P6, PT, R8.reuse, UR6, !P6 ;  /* 0x0000000608007c0c */ /* 0x040fe2000f7c1270 */
[--C-:B------:R-:W-:Y:S01]  /*c830*/  IMAD.X R15, R73, 0x1, R13.reuse, P0 ;  /* 0x00000001490f7824 */ /* 0x100fe200000e060d */
[----:B------:R-:W-:Y:S02]  /*c840*/  ISETP.LT.AND P0, PT, R8, UR6, !P5 ;  /* 0x0000000608007c0c */ /* 0x000fe4000ef01270 */
[----:B------:R-:W-:Y:S02]  /*c850*/  IADD3 R8, P5, R10, R12, RZ ;  /* 0x0000000c0a087210 */ /* 0x000fe40007fbe0ff */
[----:B------:R1:W4:Y:S01]  /*c860*/  @P3 LDG.E.LTC128B.64 R80, desc[UR14][R14.64] ;  /* 0x0000000e0e503981 */ /* 0x000322000c1e1b20 */
[----:B------:R-:W-:Y:S02]  /*c870*/  IADD3 R10, P3, R14, R10, RZ ;  /* 0x0000000a0e0a7210 */ /* 0x000fe40007f7e0ff */
[----:B---3--:R-:W-:Y:S01]  /*c880*/  IADD3 R12, P4, R72, R14, RZ ;  /* 0x0000000e480c7210 */ /* 0x008fe20007f9e0ff */
[----:B------:R-:W-:-:S02]  /*c890*/  IMAD.X R9, R5, 0x1, R13, P5 ;  /* 0x0000000105097824 */ /* 0x000fc400028e060d */
[----:B------:R-:W-:Y:S02]  /*c8a0*/  IMAD.X R11, R15, 0x1, R5, P3 ;  /* 0x000000010f0b7824 */ /* 0x000fe400018e0605 */
[----:B------:R-:W-:Y:S01]  /*c8b0*/  IMAD.X R13, R73, 0x1, R15, P4 ;  /* 0x00000001490d7824 */ /* 0x000fe200020e060f */
[----:B------:R1:W4:Y:S04]  /*c8c0*/  @P1 LDG.E.LTC128B.64 R78, desc[UR14][R8.64] ;  /* 0x0000000e084e1981 */ /* 0x000328000c1e1b20 */
[----:B------:R1:W4:Y:S04]  /*c8d0*/  @P0 LDG.E.LTC128B.64 R76, desc[UR14][R12.64] ;  /* 0x0000000e0c4c0981 */ /* 0x000328000c1e1b20 */
[----:B------:R1:W4:Y:S02]  /*c8e0*/  @P6 LDG.E.LTC128B.64 R2, desc[UR14][R10.64] ;  /* 0x0000000e0a026981 */ /* 0x000324000c1e1b20 */
.L_x_153:
[----:B------:R-:W-:Y:S05]  /*c8f0*/  BSYNC B1 ;  /* 0x0000000000017941 */ /* 0x000fea0003800000 */
.L_x_127:
[----:B------:R-:W-:Y:S01]  /*c900*/  BAR.SYNC.DEFER_BLOCKING 0x0 ;  /* 0x0000000000007b1d */ /* 0x000fe20000010000 */
[----:B-1--4-:R-:W-:Y:S01]  /*c910*/  MOV R8, R88 ;  /* 0x0000005800087202 */ /* 0x012fe20000000f00 */
[----:B------:R-:W-:Y:S01]  /*c920*/  IMAD.MOV.U32 R9, RZ, RZ, R89 ;  /* 0x000000ffff097224 */ /* 0x000fe200078e0059 */
[----:B------:R-:W-:Y:S01]  /*c930*/  MOV R10, R80 ;  /* 0x00000050000a7202 */ /* 0x000fe20000000f00 */
[----:B------:R-:W-:Y:S01]  /*c940*/  IMAD.MOV.U32 R11, RZ, RZ, R81 ;  /* 0x000000ffff0b7224 */ /* 0x000fe200078e0051 */
[----:B------:R-:W-:Y:S01]  /*c950*/  IADD3 R5, R0, 0x18, RZ ;  /* 0x0000001800057810 */ /* 0x000fe20007ffe0ff */
[----:B------:R-:W-:Y:S01]  /*c960*/  BSSY B1, `(.L_x_154) ;  /* 0x00001f6000017945 */ /* 0x000fe20003800000 */
[----:B------:R-:W-:-:S04]  /*c970*/  DEPBAR.LE SB5, 0x5 ;  /* 0x0000d1400000791a */ /* 0x000fc80000000000 */
[----:B------:R-:W-:Y:S04]  /*c980*/  STS.128 [R95], R36 ;  /* 0x000000245f007388 */ /* 0x000fe80000000c00 */
[----:B------:R-:W-:Y:S04]  /*c990*/  STS.128 [R95+0x40], R40 ;  /* 0x000040285f007388 */ /* 0x000fe80000000c00 */
[----:B------:R-:W-:Y:S01]  /*c9a0*/  STS.128 [R95+0x80], R44 ;  /* 0x0000802c5f007388 */ /* 0x000fe20000000c00 */
[----:B------:R-:W-:-:S04]  /*c9b0*/  DEPBAR.LE SB5, 0x4 ;  /* 0x0000d1000000791a */ /* 0x000fc80000000000 */
        /* <DEDUP_REMOVED lines=13> */
[----:B------:R-:W-:Y:S01]  /*ca90*/  MOV R8, R86 ;  /* 0x0000005600087202 */ /* 0x000fe20000000f00 */
[----:B------:R-:W-:Y:S01]  /*caa0*/  IMAD.MOV.U32 R9, RZ, RZ, R87 ;  /* 0x000000ffff097224 */ /* 0x000fe200078e0057 */
[-C--:B---3--:R-:W-:Y:S02]  /*cab0*/  DMUL R22, R22, R120.reuse ;  /* 0x0000007816167228 */ /* 0x088fe40000000000 */
[-C--:B------:R-:W-:Y:S02]  /*cac0*/  DMUL R14, R14, R120.reuse ;  /* 0x000000780e0e7228 */ /* 0x080fe40000000000 */
[----:B------:R-:W-:Y:S02]  /*cad0*/  DMUL R20, R20, R120 ;  /* 0x0000007814147228 */ /* 0x000fe40000000000 */
[-C--:B------:R-:W-:Y:S01]  /*cae0*/  DFMA R16, R8, R118.reuse, R16 ;  /* 0x000000760810722b */ /* 0x080fe20000000010 */
[----:B------:R-:W-:Y:S01]  /*caf0*/  MOV R8, R84 ;  /* 0x0000005400087202 */ /* 0x000fe20000000f00 */
[----:B------:R-:W-:Y:S01]  /*cb00*/  IMAD.MOV.U32 R9, RZ, RZ, R85 ;  /* 0x000000ffff097224 */ /* 0x000fe200078e0055 */
[----:B------:R-:W-:-:S02]  /*cb10*/  DFMA R22, R10, R118, R22 ;  /* 0x000000760a16722b */ /* 0x000fc40000000016 */
[----:B------:R-:W-:Y:S01]  /*cb20*/  DMUL R12, R12, R120 ;  /* 0x000000780c0c7228 */ /* 0x000fe20000000000 */
[----:B------:R-:W-:Y:S01]  /*cb30*/  MOV R10, R78 ;  /* 0x0000004e000a7202 */ /* 0x000fe20000000f00 */
[----:B------:R-:W-:Y:S01]  /*cb40*/  IMAD.MOV.U32 R11, RZ, RZ, R79 ;  /* 0x000000ffff0b7224 */ /* 0x000fe200078e004f */
[----:B------:R-:W-:Y:S01]  /*cb50*/  DFMA R14, R8, R118, R14 ;  /* 0x00000076080e722b */ /* 0x000fe2000000000e */
[----:B------:R-:W-:Y:S01]  /*cb60*/  MOV R8, R82 ;  /* 0x0000005200087202 */ /* 0x000fe20000000f00 */
[----:B------:R-:W-:Y:S01]  /*cb70*/  IMAD.MOV.U32 R9, RZ, RZ, R83 ;  /* 0x000000ffff097224 */ /* 0x000fe200078e0053 */
[----:B------:R-:W-:Y:S02]  /*cb80*/  DMUL R18, R18, R120 ;  /* 0x0000007812127228 */ /* 0x000fe40000000000 */
[-C--:B------:R-:W-:Y:S01]  /*cb90*/  DFMA R20, R10, R118.reuse, R20 ;  /* 0x000000760a14722b */ /* 0x080fe20000000014 */
[----:B------:R-:W-:Y:S01]  /*cba0*/  MOV R10, R76 ;  /* 0x0000004c000a7202 */ /* 0x000fe20000000f00 */
[----:B------:R-:W-:Y:S01]  /*cbb0*/  IMAD.MOV.U32 R11, RZ, RZ, R77 ;  /* 0x000000ffff0b7224 */ /* 0x000fe200078e004d */
[----:B------:R-:W-:Y:S01]  /*cbc0*/  DFMA R12, R8, R118, R12 ;  /* 0x00000076080c722b */ /* 0x000fe2000000000c */
[----:B------:R-:W-:Y:S01]  /*cbd0*/  MOV R8, R90 ;  /* 0x0000005a00087202 */ /* 0x000fe20000000f00 */
[----:B------:R-:W-:Y:S01]  /*cbe0*/  DMUL R24, R24, R120 ;  /* 0x0000007818187228 */ /* 0x000fe20000000000 */
[----:B------:R-:W-:-:S02]  /*cbf0*/  IMAD.MOV.U32 R9, RZ, RZ, R93 ;  /* 0x000000ffff097224 */ /* 0x000fc400078e005d */
[-C--:B------:R-:W-:Y:S01]  /*cc00*/  DFMA R18, R10, R118.reuse, R18 ;  /* 0x000000760a12722b */ /* 0x080fe20000000012 */
[----:B------:R-:W-:Y:S02]  /*cc10*/  IMAD R10, R75, 0x3, RZ ;  /* 0x000000034b0a7824 */ /* 0x000fe400078e02ff */
[----:B------:R-:W-:Y:S02]  /*cc20*/  IMAD.WIDE.U32 R8, R74, 0x3, R8 ;  /* 0x000000034a087825 */ /* 0x000fe400078e0008 */
[----:B------:R-:W-:-:S03]  /*cc30*/  DFMA R24, R2, R118, R24 ;  /* 0x000000760218722b */ /* 0x000fc60000000018 */
[----:B------:R-:W-:Y:S01]  /*cc40*/  IADD3 R11, R9, R10, RZ ;  /* 0x0000000a090b7210 */ /* 0x000fe20007ffe0ff */
[----:B------:R-:W-:Y:S07]  /*cc50*/  @P2 BRA `(.L_x_155) ;  /* 0x0000001800842947 */ /* 0x000fee0003800000 */
        /* <DEDUP_REMOVED lines=16> */
[----:B------:R-:W-:Y:S02]  /*cd60*/  ULDC.64 UR4, c[0x0][0x2b0] ;  /* 0x0000ac0000047ab9 */ /* 0x000fe40000000a00 */
[----:B------:R-:W-:Y:S02]  /*cd70*/  MOV R32, UR4 ;  /* 0x0000000400207c02 */ /* 0x000fe40008000f00 */
[----:B------:R-:W-:Y:S02]  /*cd80*/  IADD3.X R27, RZ, ~R96, RZ, P0, !PT ;  /* 0x80000060ff1b7210 */ /* 0x000fe400007fe4ff */
[----:B------:R-:W-:Y:S01]  /*cd90*/  MOV R33, UR5 ;  /* 0x0000000500217c02 */ /* 0x000fe20008000f00 */
[----:B------:R-:W-:-:S04]  /*cda0*/  IMAD.WIDE.U32 R34, R26, R32, R30 ;  /* 0x000000201a227225 */ /* 0x000fc800078e001e */
[----:B------:R-:W-:-:S04]  /*cdb0*/  IMAD R27, R27, R32, RZ ;  /* 0x000000201b1b7224 */ /* 0x000fc800078e02ff */
[----:B------:R-:W-:Y:S01]  /*cdc0*/  IMAD R26, R26, R33, R27 ;  /* 0x000000211a1a7224 */ /* 0x000fe200078e021b */
[----:B------:R-:W-:-:S04]  /*cdd0*/  MOV R27, R94 ;  /* 0x0000005e001b7202 */ /* 0x000fc80000000f00 */
[----:B------:R-:W-:Y:S01]  /*cde0*/  IADD3 R26, R26, R35, RZ ;  /* 0x000000231a1a7210 */ /* 0x000fe20007ffe0ff */
[----:B------:R-:W-:Y:S05]  /*cdf0*/  BRA `(.L_x_158) ;  /* 0x00000000005c7947 */ /* 0x000fea0003800000 */
.L_x_157:
        /* <DEDUP_REMOVED lines=23> */
.L_x_158:
[----:B------:R-:W-:Y:S05]  /*cf70*/  BSYNC B0 ;  /* 0x0000000000007941 */ /* 0x000fea0003800000 */
.L_x_156:
        /* <DEDUP_REMOVED lines=24> */
.L_x_160:
        /* <DEDUP_REMOVED lines=19> */
.L_x_161:
[----:B------:R-:W-:Y:S05]  /*d230*/  BSYNC B0 ;  /* 0x0000000000007941 */ /* 0x000fea0003800000 */
.L_x_159:
        /* <DEDUP_REMOVED lines=38> */
.L_x_163:
        /* <DEDUP_REMOVED lines=23> */
.L_x_164:
[----:B------:R-:W-:Y:S05]  /*d610*/  BSYNC B0 ;  /* 0x0000000000007941 */ /* 0x000fea0003800000 */
.L_x_162:
        /* <DEDUP_REMOVED lines=24> */
.L_x_166:
        /* <DEDUP_REMOVED lines=19> */
.L_x_167:
[----:B------:R-:W-:Y:S05]  /*d8d0*/  BSYNC B0 ;  /* 0x0000000000007941 */ /* 0x000fea0003800000 */
.L_x_165:
        /* <DEDUP_REMOVED lines=36> */
.L_x_169:
        /* <DEDUP_REMOVED lines=23> */
.L_x_170:
[----:B------:R-:W-:Y:S05]  /*dc90*/  BSYNC B0 ;  /* 0x0000000000007941 */ /* 0x000fea0003800000 */
.L_x_168:
        /* <DEDUP_REMOVED lines=24> */
.L_x_172:
[----:B------:R-:W2:Y:S01]  /*de20*/  I2F.U32.RP R16, R26 ;  /* 0x0000001a00107306 */ /* 0x000ea20000209000 */
[----:B-1----:R-:W-:Y:S02]  /*de30*/  MOV R22, RZ ;  /* 0x000000ff00167202 */ /* 0x002fe40000000f00 */
[----:B------:R-:W-:-:S05]  /*de40*/  MOV R99, RZ ;  /* 0x000000ff00637202 */ /* 0x000fca0000000f00 */
[----:B--2---:R-:W1:Y:S02]  /*de50*/  MUFU.RCP R16, R16 ;  /* 0x0000001000107308 */ /* 0x004e640000001000 */
        /* <DEDUP_REMOVED lines=15> */
.L_x_173:
[----:B------:R-:W-:Y:S05]  /*df50*/  BSYNC B0 ;  /* 0x0000000000007941 */ /* 0x000fea0003800000 */
.L_x_171:
        /* <DEDUP_REMOVED lines=36> */
.L_x_175:
        /* <DEDUP_REMOVED lines=23> */
.L_x_176:
[----:B------:R-:W-:Y:S05]  /*e310*/  BSYNC B0 ;  /* 0x0000000000007941 */ /* 0x000fea0003800000 */
.L_x_174:
        /* <DEDUP_REMOVED lines=24> */
.L_x_178:
        /* <DEDUP_REMOVED lines=19> */
.L_x_179:
[----:B------:R-:W-:Y:S05]  /*e5d0*/  BSYNC B0 ;  /* 0x0000000000007941 */ /* 0x000fea0003800000 */
.L_x_177:
        /* <DEDUP_REMOVED lines=9> */
.L_x_155:
[C---:B------:R-:W-:Y:S01]  /*e670*/  VIADD R26, R108.reuse, 0x20 ;  /* 0x000000206c1a7836 */ /* 0x040fe20000000000 */
[----:B------:R-:W-:Y:S02]  /*e680*/  ULDC UR4, c[0x0][0x214] ;  /* 0x0000850000047ab9 */ /* 0x000fe40000000800 */
[----:B------:R-:W-:Y:S02]  /*e690*/  ISETP.GE.AND P0, PT, R108, UR4, PT ;  /* 0x000000046c007c0c */ /* 0x000fe4000bf06270 */
[----:B------:R-:W-:Y:S01]  /*e6a0*/  ISETP.GE.AND P1, PT, R26, UR4, PT ;  /* 0x000000041a007c0c */ /* 0x000fe2000bf26270 */
[----:B------:R-:W-:Y:S01]  /*e6b0*/  ULDC.64 UR4, c[0x0][0x2b8] ;  /* 0x0000ae0000047ab9 */ /* 0x000fe20000000a00 */
[C---:B------:R-:W-:Y:S01]  /*e6c0*/  ISETP.LT.AND P3, PT, R4.reuse, UR6, !P0 ;  /* 0x0000000604007c0c */ /* 0x040fe2000c761270 */
[----:B------:R-:W-:Y:S01]  /*e6d0*/  UIADD3 UR9, UP0, UR4, 0x100, URZ ;  /* 0x0000010004097890 */ /* 0x000fe2000ff1e03f */
[----:B------:R-:W-:Y:S01]  /*e6e0*/  ISETP.LT.AND P4, PT, R4, UR6, !P1 ;  /* 0x0000000604007c0c */ /* 0x000fe2000cf81270 */
[----:B------:R-:W-:-:S02]  /*e6f0*/  VIADD R4, R0, 0x11 ;  /* 0x0000001100047836 */ /* 0x000fc40000000000 */
[----:B------:R-:W-:-:S03]  /*e700*/  UIADD3.X UR7, URZ, UR5, URZ, UP0, !UPT ;  /* 0x000000053f077290 */ /* 0x000fc600087fe43f */
[----:B------:R-:W-:-:S05]  /*e710*/  ISETP.LT.AND P5, PT, R4, UR6, !P0 ;  /* 0x0000000604007c0c */ /* 0x000fca000c7a1270 */
[----:B------:R-:W-:Y:S01]  /*e720*/  @P3 STG.E.64 desc[UR14][R6.64], R28 ;  /* 0x0000001c06003986 */ /* 0x000fe2000c101b0e */
[----:B------:R-:W-:-:S03]  /*e730*/  IADD3 R26, P3, R6, UR4, RZ ;  /* 0x00000004061a7c10 */ /* 0x000fc6000ff7e0ff */
[----:B------:R1:W-:Y:S01]  /*e740*/  @P4 STG.E.64 desc[UR14][R6.64+0x100], R16 ;  /* 0x0001001006004986 */ /* 0x0003e2000c101b0e */
[----:B------:R-:W-:Y:S01]  /*e750*/  ISETP.LT.AND P4, PT, R4, UR6, !P1 ;  /* 0x0000000604007c0c */ /* 0x000fe2000cf81270 */
[----:B------:R-:W-:Y:S01]  /*e760*/  VIADD R4, R0, 0x12 ;  /* 0x0000001200047836 */ /* 0x000fe20000000000 */
[----:B------:R-:W-:-:S04]  /*e770*/  IADD3.X R27, R7, UR5, RZ, P3, !PT ;  /* 0x00000005071b7c10 */ /* 0x000fc80009ffe4ff */
[----:B------:R-:W-:Y:S01]  /*e780*/  ISETP.LT.AND P1, PT, R4, UR6, !P1 ;  /* 0x0000000604007c0c */ /* 0x000fe2000cf21270 */
[----:B------:R2:W-:Y:S01]  /*e790*/  @P5 STG.E.64 desc[UR14][R26.64], R14 ;  /* 0x0000000e1a005986 */ /* 0x0005e2000c101b0e */
[----:B-1----:R-:W-:-:S04]  /*e7a0*/  IADD3 R16, P3, R6, UR9, RZ ;  /* 0x0000000906107c10 */ /* 0x002fc8000ff7e0ff */
[----:B------:R-:W-:Y:S02]  /*e7b0*/  IADD3.X R17, R7, UR7, RZ, P3, !PT ;  /* 0x0000000707117c10 */ /* 0x000fe40009ffe4ff */
[----:B------:R-:W-:Y:S01]  /*e7c0*/  ISETP.LT.AND P3, PT, R4, UR6, !P0 ;  /* 0x0000000604007c0c */ /* 0x000fe2000c761270 */
[----:B------:R-:W-:Y:S02]  /*e7d0*/  VIADD R4, R0, 0x13 ;  /* 0x0000001300047836 */ /* 0x000fe40000000000 */
[----:B------:R1:W-:Y:S01]  /*e7e0*/  @P4 STG.E.64 desc[UR14][R16.64], R12 ;  /* 0x0000000c10004986 */ /* 0x0003e2000c101b0e */
[----:B--2---:R-:W-:Y:S02]  /*e7f0*/  IADD3 R14, P4, R26, UR9, RZ ;  /* 0x000000091a0e7c10 */ /* 0x004fe4000ff9e0ff */
[----:B------:R-:W-:Y:S02]  /*e800*/  ISETP.LT.AND P0, PT, R4, UR6, !P0 ;  /* 0x0000000604007c0c */ /* 0x000fe4000c701270 */
[----:B------:R-:W-:-:S02]  /*e810*/  IADD3.X R15, R27, UR7, RZ, P4, !PT ;  /* 0x000000071b0f7c10 */ /* 0x000fc4000a7fe4ff */
[----:B-1----:R-:W-:-:S04]  /*e820*/  IADD3 R12, P5, R26, UR4, RZ ;  /* 0x000000041a0c7c10 */ /* 0x002fc8000ffbe0ff */
        /* <DEDUP_REMOVED lines=9> */
.L_x_180:
[----:B------:R-:W-:Y:S05]  /*e8c0*/  BSYNC B1 ;  /* 0x0000000000017941 */ /* 0x000fea0003800000 */
.L_x_154:
[----:B------:R-:W-:Y:S01]  /*e8d0*/  ULDC.64 UR4, c[0x0][0x2d0] ;  /* 0x0000b40000047ab9 */ /* 0x000fe20000000a00 */
[----:B------:R-:W-:Y:S01]  /*e8e0*/  BSSY B1, `(.L_x_181) ;  /* 0x00001af000017945 */ /* 0x000fe20003800000 */
[----:B------:R-:W-:-:S04]  /*e8f0*/  IADD3 R6, P0, R6, UR4, RZ ;  /* 0x0000000406067c10 */ /* 0x000fc8000ff1e0ff */
[----:B------:R-:W-:Y:S01]  /*e900*/  IADD3.X R7, R7, UR5, RZ, P0, !PT ;  /* 0x0000000507077c10 */ /* 0x000fe200087fe4ff */
[----:B------:R-:W-:Y:S08]  /*e910*/  @P2 BRA `(.L_x_182) ;  /* 0x0000001800102947 */ /* 0x000ff00003800000 */
[----:B--2---:R-:W-:Y:S01]  /*e920*/  IADD3 R14, P0, -R70, R8, RZ ;  /* 0x00000008460e7210 */ /* 0x004fe20007f1e1ff */
        /* <DEDUP_REMOVED lines=10> */
[----:B-1---5:R-:W-:Y:S05]  /*e9d0*/  CALL.REL.NOINC `($__internal_0_$__cuda_sm20_div_u64) ;  /* 0x000000b400647944 */ /* 0x022fea0003c00000 */
        /* <DEDUP_REMOVED lines=9> */
.L_x_184:
[----:B------:R-:W2:Y:S01]  /*ea70*/  I2F.U32.RP R4, R92 ;  /* 0x0000005c00047306 */ /* 0x000ea20000209000 */
[----:B-1----:R-:W-:Y:S01]  /*ea80*/  IMAD.MOV.U32 R12, RZ, RZ, RZ ;  /* 0x000000ffff0c7224 */ /* 0x002fe200078e00ff */
[----:B------:R-:W-:-:S06]  /*ea90*/  ISETP.NE.U32.AND P0, PT, R92, RZ, PT ;  /* 0x000000ff5c00720c */ /* 0x000fcc0003f05070 */
[----:B--2---:R-:W1:Y:S02]  /*eaa0*/  MUFU.RCP R4, R4 ;  /* 0x0000000400047308 */ /* 0x004e640000001000 */
        /* <DEDUP_REMOVED lines=17> */
.L_x_185:
[----:B------:R-:W-:Y:S05]  /*ebc0*/  BSYNC B0 ;  /* 0x0000000000007941 */ /* 0x000fea0003800000 */
.L_x_183:
        /* <DEDUP_REMOVED lines=8> */
[----:B------:R-:W-:-:S05]  /*ec50*/  @P0 IMAD.MOV.U32 R10, RZ, RZ, R8 ;  /* 0x000000ffff0a0224 */ /* 0x000fca00078e0008 */
        /* <DEDUP_REMOVED lines=15> */
.L_x_187:
        /* <DEDUP_REMOVED lines=19> */
.L_x_188:
[----:B------:R-:W-:Y:S05]  /*ee80*/  BSYNC B0 ;  /* 0x0000000000007941 */ /* 0x000fea0003800000 */
.L_x_186:
        /* <DEDUP_REMOVED lines=8> */
[----:B------:R-:W-:-:S05]  /*ef10*/  @P3 IMAD.MOV.U32 R9, RZ, RZ, R11 ;  /* 0x000000ffff093224 */ /* 0x000fca00078e000b */
        /* <DEDUP_REMOVED lines=24> */
.L_x_190:
        /* <DEDUP_REMOVED lines=21> */
.L_x_191:
[----:B------:R-:W-:Y:S05]  /*f1f0*/  BSYNC B0 ;  /* 0x0000000000007941 */ /* 0x000fea0003800000 */
.L_x_189:
        /* <DEDUP_REMOVED lines=23> */
.L_x_193:
        /* <DEDUP_REMOVED lines=19> */
.L_x_194:
[----:B------:R-:W-:Y:S05]  /*f4a0*/  BSYNC B0 ;  /* 0x0000000000007941 */ /* 0x000fea0003800000 */
.L_x_192:
        /* <DEDUP_REMOVED lines=30> */
.L_x_196:
        /* <DEDUP_REMOVED lines=21> */
.L_x_197:
[----:B------:R-:W-:Y:S05]  /*f7e0*/  BSYNC B0 ;  /* 0x0000000000007941 */ /* 0x000fea0003800000 */
.L_x_195:
        /* <DEDUP_REMOVED lines=23> */
.L_x_199:
        /* <DEDUP_REMOVED lines=19> */
.L_x_200:
[----:B------:R-:W-:Y:S05]  /*fa90*/  BSYNC B0 ;  /* 0x0000000000007941 */ /* 0x000fea0003800000 */
.L_x_198:
[--C-:B------:R-:W-:Y:S01]  /*faa0*/  SHF.R.U64 R13, R98, 0x3, R99.reuse ;  /* 0x00000003620d7819 */ /* 0x100fe20000001263 */
[----:B------:R-:W-:Y:S01]  /*fab0*/  ULDC UR4, c[0x0][0x210] ;  /* 0x0000840000047ab9 */ /* 0x000fe20000000800 */
[----:B------:R-:W-:Y:S02]  /*fac0*/  SHF.R.U32.HI R12, RZ, 0x3, R99 ;  /* 0x00000003ff0c7819 */ /* 0x000fe40000011663 */
[----:B------:R-:W-:Y:S02]  /*fad0*/  ISETP.GE.U32.AND P3, PT, R11, R13, PT ;  /* 0x0000000d0b00720c */ /* 0x000fe40003f66070 */
[----:B------:R-:W-:-:S04]  /*fae0*/  ISETP.LT.AND P4, PT, R10, UR4, !P0 ;  /* 0x000000040a007c0c */ /* 0x000fc8000c781270 */
[----:B------:R-:W-:-:S13]  /*faf0*/  ISETP.GE.U32.AND.EX P3, PT, R4, R12, P4, P3 ;  /* 0x0000000c0400720c */ /* 0x000fda0002766130 */
[----:B------:R1:W4:Y:S01]  /*fb00*/  @P3 LDG.E.LTC128B.64 R78, desc[UR14][R8.64+0x100] ;  /* 0x0001000e084e3981 */ /* 0x000322000c1e1b20 */
[----:B------:R-:W-:Y:S01]  /*fb10*/  IADD3 R72, P3, R72, R8, RZ ;  /* 0x0000000848487210 */ /* 0x000fe20007f7e0ff */
[----:B------:R-:W-:Y:S04]  /*fb20*/  BSSY B0, `(.L_x_201) ;  /* 0x000002b000007945 */ /* 0x000fe80003800000 */
[----:B------:R-:W-:Y:S01]  /*fb30*/  IMAD.X R73, R73, 0x1, R9, P3 ;  /* 0x0000000149497824 */ /* 0x000fe200018e0609 */
[----:B------:R-:W-:-:S05]  /*fb40*/  IADD3 R70, P3, -R70, R72, RZ ;  /* 0x0000004846467210 */ /* 0x000fca0007f7e1ff */
[----:B------:R-:W-:-:S05]  /*fb50*/  IMAD.X R71, R73, 0x1, ~R71, P3 ;  /* 0x0000000149477824 */ /* 0x000fca00018e0e47 */
[----:B------:R-:W-:-:S04]  /*fb60*/  LOP3.LUT R4, R71, R91, RZ, 0xfc, !PT ;  /* 0x0000005b47047212 */ /* 0x000fc800078efcff */
[----:B------:R-:W-:-:S13]  /*fb70*/  ISETP.NE.U32.AND P3, PT, R4, RZ, PT ;  /* 0x000000ff0400720c */ /* 0x000fda0003f65070 */
[----:B-1----:R-:W-:Y:S05]  /*fb80*/  @!P3 BRA `(.L_x_202) ;  /* 0x00000000003cb947 */ /* 0x002fea0003800000 */
        /* <DEDUP_REMOVED lines=15> */
.L_x_202:
        /* <DEDUP_REMOVED lines=21> */
.L_x_203:
[----:B------:R-:W-:Y:S05]  /*fdd0*/  BSYNC B0 ;  /* 0x0000000000007941 */ /* 0x000fea0003800000 */
.L_x_201:
        /* <DEDUP_REMOVED lines=23> */
.L_x_205:
        /* <DEDUP_REMOVED lines=19> */
.L_x_206:
[----:B------:R-:W-:Y:S05]  /*10080*/  BSYNC B0 ;  /* 0x0000000000007941 */ /* 0x000fea0003800000 */
.L_x_204:
[--C-:B------:R-:W-:Y:S01]  /*10090*/  SHF.R.U64 R11, R98, 0x3, R99.reuse ;  /* 0x00000003620b7819 */ /* 0x100fe20000001263 */
[----:B------:R-:W-:Y:S01]  /*100a0*/  ULDC UR6, c[0x0][0x210] ;  /* 0x0000840000067ab9 */ /* 0x000fe20000000800 */
[----:B------:R-:W-:Y:S01]  /*100b0*/  SHF.R.U32.HI R10, RZ, 0x3, R99 ;  /* 0x00000003ff0a7819 */ /* 0x000fe20000011663 */
[----:B------:R-:W-:Y:S01]  /*100c0*/  IMAD.MOV.U32 R18, RZ, RZ, R2 ;  /* 0x000000ffff127224 */ /* 0x000fe200078e0002 */
[----:B------:R-:W-:Y:S01]  /*100d0*/  ISETP.GE.U32.AND P1, PT, R9, R11, PT ;  /* 0x0000000b0900720c */ /* 0x000fe20003f26070 */
[----:B------:R-:W-:Y:S01]  /*100e0*/  IMAD.MOV.U32 R19, RZ, RZ, R3 ;  /* 0x000000ffff137224 */ /* 0x000fe200078e0003 */
[----:B------:R-:W-:-:S04]  /*100f0*/  ISETP.LT.AND P0, PT, R8, UR6, !P0 ;  /* 0x0000000608007c0c */ /* 0x000fc8000c701270 */
[----:B------:R-:W-:-:S13]  /*10100*/  ISETP.GE.U32.AND.EX P1, PT, R4, R10, P0, P1 ;  /* 0x0000000a0400720c */ /* 0x000fda0000726110 */
[----:B------:R-:W-:Y:S05]  /*10110*/  @!P1 BRA `(.L_x_207) ;  /* 0x0000000000ac9947 */ /* 0x000fea0003800000 */
[----:B------:R-:W-:Y:S02]  /*10120*/  MOV R18, R72 ;  /* 0x0000004800127202 */ /* 0x000fe40000000f00 */
[----:B------:R-:W-:-:S06]  /*10130*/  MOV R19, R73 ;  /* 0x0000004900137202 */ /* 0x000fcc0000000f00 */
[----:B------:R-:W4:Y:S01]  /*10140*/  LDG.E.LTC128B.64 R18, desc[UR14][R18.64+0x100] ;  /* 0x0001000e12127981 */ /* 0x000f22000c1e1b20 */
[----:B------:R-:W-:Y:S05]  /*10150*/  BRA `(.L_x_207) ;  /* 0x00000000009c7947 */ /* 0x000fea0003800000 */
.L_x_182:
[C---:B------:R-:W-:Y:S01]  /*10160*/  VIADD R4, R108.reuse, 0x20 ;  /* 0x000000206c047836 */ /* 0x040fe20000000000 */
[----:B------:R-:W-:Y:S02]  /*10170*/  ULDC UR4, c[0x0][0x214] ;  /* 0x0000850000047ab9 */ /* 0x000fe40000000800 */
[----:B------:R-:W-:Y:S02]  /*10180*/  ISETP.GE.AND P1, PT, R108, UR4, PT ;  /* 0x000000046c007c0c */ /* 0x000fe4000bf26270 */
[----:B------:R-:W-:Y:S01]  /*10190*/  ISETP.GE.AND P0, PT, R4, UR4, PT ;  /* 0x0000000404007c0c */ /* 0x000fe2000bf06270 */
[----:B------:R-:W-:Y:S01]  /*101a0*/  VIADD R4, R0, 0x19 ;  /* 0x0000001900047836 */ /* 0x000fe20000000000 */
[C---:B------:R-:W-:Y:S02]  /*101b0*/  ISETP.LT.AND P4, PT, R5.reuse, UR6, !P1 ;  /* 0x0000000605007c0c */ /* 0x040fe4000cf81270 */
[----:B------:R-:W-:Y:S02]  /*101c0*/  ISETP.LT.AND P5, PT, R5, UR6, !P0 ;  /* 0x0000000605007c0c */ /* 0x000fe4000c7a1270 */
[----:B------:R-:W-:-:S11]  /*101d0*/  ISETP.LT.AND P3, PT, R4, UR6, !P1 ;  /* 0x0000000604007c0c */ /* 0x000fd6000cf61270 */
[----:B------:R-:W-:-:S05]  /*101e0*/  @P5 IMAD.MOV.U32 R9, RZ, RZ, R11 ;  /* 0x000000ffff095224 */ /* 0x000fca00078e000b */
[----:B------:R3:W4:Y:S01]  /*101f0*/  @P5 LDG.E.LTC128B.64 R86, desc[UR14][R8.64+0x100] ;  /* 0x0001000e08565981 */ /* 0x000722000c1e1b20 */
[----:B-12---:R-:W-:-:S05]  /*10200*/  IADD3 R12, P5, R72, R8, RZ ;  /* 0x00000008480c7210 */ /* 0x006fca0007fbe0ff */
[----:B------:R-:W-:Y:S01]  /*10210*/  IMAD.X R13, R73, 0x1, R11, P5 ;  /* 0x00000001490d7824 */ /* 0x000fe200028e060b */
[----:B------:R-:W-:-:S04]  /*10220*/  ISETP.LT.AND P5, PT, R4, UR6, !P0 ;  /* 0x0000000604007c0c */ /* 0x000fc8000c7a1270 */
[----:B------:R-:W4:Y:S01]  /*10230*/  @P3 LDG.E.LTC128B.64 R84, desc[UR14][R12.64] ;  /* 0x0000000e0c543981 */ /* 0x000f22000c1e1b20 */
[----:B------:R-:W-:Y:S01]  /*10240*/  IADD3 R4, P3, R72, 0x100, RZ ;  /* 0x0000010048047810 */ /* 0x000fe20007f7e0ff */
[----:B------:R-:W-:Y:S02]  /*10250*/  IMAD.MOV.U32 R18, RZ, RZ, R2 ;  /* 0x000000ffff127224 */ /* 0x000fe400078e0002 */
[----:B------:R-:W-:-:S05]  /*10260*/  IMAD.MOV.U32 R19, RZ, RZ, R3 ;  /* 0x000000ffff137224 */ /* 0x000fca00078e0003 */
[----:B------:R-:W4:Y:S01]  /*10270*/  @P5 LDG.E.LTC128B.64 R82, desc[UR14][R12.64+0x100] ;  /* 0x0001000e0c525981 */ /* 0x000f22000c1e1b20 */
[----:B---3--:R-:W-:-:S05]  /*10280*/  @P4 IMAD.MOV.U32 R9, RZ, RZ, R11 ;  /* 0x000000ffff094224 */ /* 0x008fca00078e000b */
[----:B------:R1:W4:Y:S01]  /*10290*/  @P4 LDG.E.LTC128B.64 R88, desc[UR14][R8.64] ;  /* 0x0000000e08584981 */ /* 0x000322000c1e1b20 */
[----:B------:R-:W-:-:S05]  /*102a0*/  IADD3 R10, P4, R72, R12, RZ ;  /* 0x0000000c480a7210 */ /* 0x000fca0007f9e0ff */
[----:B------:R-:W-:Y:S01]  /*102b0*/  IMAD.X R11, R73, 0x1, R13, P4 ;  /* 0x00000001490b7824 */ /* 0x000fe200020e060d */
[----:B------:R-:W-:Y:S02]  /*102c0*/  IADD3 R72, P6, R72, R10, RZ ;  /* 0x0000000a48487210 */ /* 0x000fe40007fde0ff */
[----:B------:R-:W-:Y:S01]  /*102d0*/  IADD3 R14, P5, R10, R4, RZ ;  /* 0x000000040a0e7210 */ /* 0x000fe20007fbe0ff */
[----:B-1----:R-:W-:Y:S02]  /*102e0*/  VIADD R9, R0, 0x1a ;  /* 0x0000001a00097836 */ /* 0x002fe40000000000 */
[----:B------:R-:W-:-:S03]  /*102f0*/  IMAD.X R8, RZ, RZ, R73, P3 ;  /* 0x000000ffff087224 */ /* 0x000fc600018e0649 */
[C---:B------:R-:W-:Y:S02]  /*10300*/  ISETP.LT.AND P4, PT, R9.reuse, UR6, !P1 ;  /* 0x0000000609007c0c */ /* 0x040fe4000cf81270 */
[----:B------:R-:W-:Y:S01]  /*10310*/  ISETP.LT.AND P3, PT, R9, UR6, !P0 ;  /* 0x0000000609007c0c */ /* 0x000fe2000c761270 */
[----:B------:R-:W-:Y:S02]  /*10320*/  VIADD R9, R0, 0x1b ;  /* 0x0000001b00097836 */ /* 0x000fe40000000000 */
[----:B------:R-:W-:-:S03]  /*10330*/  IMAD.X R73, R73, 0x1, R11, P6 ;  /* 0x0000000149497824 */ /* 0x000fc600030e060b */
[C---:B------:R-:W-:Y:S02]  /*10340*/  ISETP.LT.AND P1, PT, R9.reuse, UR6, !P1 ;  /* 0x0000000609007c0c */ /* 0x040fe4000cf21270 */
[----:B------:R-:W-:Y:S02]  /*10350*/  ISETP.LT.AND P0, PT, R9, UR6, !P0 ;  /* 0x0000000609007c0c */ /* 0x000fe4000c701270 */
[----:B------:R-:W-:Y:S01]  /*10360*/  IADD3 R12, P6, R4, R12, RZ ;  /* 0x0000000c040c7210 */ /* 0x000fe20007fde0ff */
[----:B------:R-:W-:Y:S01]  /*10370*/  IMAD.X R15, R11, 0x1, R8, P5 ;  /* 0x000000010b0f7824 */ /* 0x000fe200028e0608 */
[----:B------:R1:W4:Y:S03]  /*10380*/  @P4 LDG.E.LTC128B.64 R80, desc[UR14][R10.64] ;  /* 0x0000000e0a504981 */ /* 0x000326000c1e1b20 */
[----:B------:R-:W-:-:S04]  /*10390*/  IMAD.X R13, R8, 0x1, R13, P6 ;  /* 0x00000001080d7824 */ /* 0x000fc800030e060d */
[----:B------:R1:W4:Y:S04]  /*103a0*/  @P1 LDG.E.LTC128B.64 R76, desc[UR14][R72.64] ;  /* 0x0000000e484c1981 */ /* 0x000328000c1e1b20 */
[----:B------:R1:W4:Y:S04]  /*103b0*/  @P3 LDG.E.LTC128B.64 R78, desc[UR14][R12.64] ;  /* 0x0000000e0c4e3981 */ /* 0x000328000c1e1b20 */
[----:B------:R1:W4:Y:S02]  /*103c0*/  @P0 LDG.E.LTC128B.64 R18, desc[UR14][R14.64] ;  /* 0x0000000e0e120981 */ /* 0x000324000c1e1b20 */
.L_x_207:
[----:B------:R-:W-:Y:S05]  /*103d0*/  BSYNC B1 ;  /* 0x0000000000017941 */ /* 0x000fea0003800000 */
.L_x_181:
[----:B------:R-:W-:Y:S06]  /*103e0*/  BAR.SYNC.DEFER_BLOCKING 0x0 ;  /* 0x0000000000007b1d */ /* 0x000fec0000010000 */
[----:B-----5:R-:W-:Y:S04]  /*103f0*/  STS.128 [R95], R64 ;  /* 0x000000405f007388 */ /* 0x020fe80000000c00 */
[----:B------:R-:W-:Y:S04]  /*10400*/  STS.128 [R95+0x40], R60 ;  /* 0x0000403c5f007388 */ /* 0x000fe80000000c00 */
[----:B------:R-:W-:Y:S04]  /*10410*/  STS.128 [R95+0x80], R56 ;  /* 0x000080385f007388 */ /* 0x000fe80000000c00 */
[----:B------:R-:W-:Y:S01]  /*10420*/  STS.128 [R95+0xc0], R52 ;  /* 0x0000c0345f007388 */ /* 0x000fe20000000c00 */
[----:B------:R-:W-:Y:S06]  /*10430*/  BAR.SYNC.DEFER_BLOCKING 0x0 ;  /* 0x0000000000007b1d */ /* 0x000fec0000010000 */
[----:B------:R-:W2:Y:S04]  /*10440*/  LDS.64 R16, [R104+UR8+0x440] ;  /* 0x0004400868107984 */ /* 0x000ea80008000a00 */
[----:B------:R-:W3:Y:S04]  /*10450*/  LDS.64 R20, [R104+UR8] ;  /* 0x0000000868147984 */ /* 0x000ee80008000a00 */
[----:B------:R-:W3:Y:S04]  /*10460*/  LDS.64 R2, [R104+UR8+0x100] ;  /* 0x0001000868027984 */ /* 0x000ee80008000a00 */
[----:B------:R-:W3:Y:S04]  /*10470*/  LDS.64 R8, [R104+UR8+0x220] ;  /* 0x0002200868087984 */ /* 0x000ee80008000a00 */
[----:B-1----:R-:W1:Y:S04]  /*10480*/  LDS.64 R10, [R104+UR8+0x320] ;  /* 0x00032008680a7984 */ /* 0x002e680008000a00 */
[----:B------:R-:W1:Y:S04]  /*10490*/  LDS.64 R14, [R104+UR8+0x540] ;  /* 0x00054008680e7984 */ /* 0x000e680008000a00 */
[----:B------:R-:W1:Y:S04]  /*104a0*/  LDS.64 R12, [R104+UR8+0x660] ;  /* 0x00066008680c7984 */ /* 0x000e680008000a00 */
[----:B------:R-:W1:Y:S01]  /*104b0*/  LDS.64 R104, [R104+UR8+0x760] ;  /* 0x0007600868687984 */ /* 0x000e620008000a00 */
[----:B--2---:R-:W-:-:S02]  /*104c0*/  DMUL R22, R16, R120 ;  /* 0x0000007810167228 */ /* 0x004fc40000000000 */
[-C--:B---3--:R-:W-:Y:S02]  /*104d0*/  DMUL R20, R20, R120.reuse ;  /* 0x0000007814147228 */ /* 0x088fe40000000000 */
[-C--:B------:R-:W-:Y:S02]  /*104e0*/  DMUL R2, R2, R120.reuse ;  /* 0x0000007802027228 */ /* 0x080fe40000000000 */
[----:B------:R-:W-:-:S04]  /*104f0*/  DMUL R8, R8, R120 ;  /* 0x0000007808087228 */ /* 0x000fc80000000000 */
[----:B----4-:R-:W-:Y:S02]  /*10500*/  DFMA R20, R88, R118, R20 ;  /* 0x000000765814722b */ /* 0x010fe40000000014 */
[----:B-1----:R-:W-:Y:S02]  /*10510*/  DMUL R10, R10, R120 ;  /* 0x000000780a0a7228 */ /* 0x002fe40000000000 */
[----:B------:R-:W-:Y:S02]  /*10520*/  DFMA R2, R86, R118, R2 ;  /* 0x000000765602722b */ /* 0x000fe40000000002 */
[----:B------:R-:W-:Y:S02]  /*10530*/  DMUL R14, R14, R120 ;  /* 0x000000780e0e7228 */ /* 0x000fe40000000000 */
[----:B------:R-:W-:Y:S02]  /*10540*/  DFMA R8, R84, R118, R8 ;  /* 0x000000765408722b */ /* 0x000fe40000000008 */
[----:B------:R-:W-:Y:S01]  /*10550*/  DMUL R16, R12, R120 ;  /* 0x000000780c107228 */ /* 0x000fe20000000000 */
[----:B------:R-:W-:Y:S01]  /*10560*/  MOV R12, R80 ;  /* 0x00000050000c7202 */ /* 0x000fe20000000f00 */
[----:B------:R-:W-:Y:S01]  /*10570*/  DFMA R10, R82, R118, R10 ;  /* 0x00000076520a722b */ /* 0x000fe2000000000a */
[----:B------:R-:W-:Y:S01]  /*10580*/  MOV R13, R81 ;  /* 0x00000051000d7202 */ /* 0x000fe20000000f00 */
[----:B------:R-:W-:-:S02]  /*10590*/  DMUL R104, R104, R120 ;  /* 0x0000007868687228 */ /* 0x000fc40000000000 */
[-C--:B------:R-:W-:Y:S02]  /*105a0*/  DFMA R14, R78, R118.reuse, R14 ;  /* 0x000000764e0e722b */ /* 0x080fe4000000000e */
[-C--:B------:R-:W-:Y:S02]  /*105b0*/  DFMA R16, R76, R118.reuse, R16 ;  /* 0x000000764c10722b */ /* 0x080fe40000000010 */
[-C--:B------:R-:W-:Y:S02]  /*105c0*/  DFMA R12, R12, R118.reuse, R22 ;  /* 0x000000760c0c722b */ /* 0x080fe40000000016 */
[----:B------:R-:W-:Y:S01]  /*105d0*/  DFMA R118, R18, R118, R104 ;  /* 0x000000761276722b */ /* 0x000fe20000000068 */
[----:B------:R-:W-:Y:S10]  /*105e0*/  @P2 BRA `(.L_x_208) ;  /* 0x0000001800802947 */ /* 0x000ff40003800000 */
        /* <DEDUP_REMOVED lines=14> */
[----:B------:R-:W-:Y:S05]  /*106d0*/  CALL.REL.NOINC `($__internal_0_$__cuda_sm20_div_u64) ;  /* 0x0000009800247944 */ /* 0x000fea0003c00000 */
        /* <DEDUP_REMOVED lines=12> */
.L_x_210:
        /* <DEDUP_REMOVED lines=23> */
.L_x_211:
[----:B------:R-:W-:Y:S05]  /*10910*/  BSYNC B0 ;  /* 0x0000000000007941 */ /* 0x000fea0003800000 */
.L_x_209:
        /* <DEDUP_REMOVED lines=20> */
[----:B-1----:R-:W-:Y:S05]  /*10a60*/  CALL.REL.NOINC `($__internal_1_$__cuda_sm20_rem_u64) ;  /* 0x0000009800547944 */ /* 0x002fea0003c00000 */
[----:B------:R-:W-:Y:S02]  /*10a70*/  MOV R20, R101 ;  /* 0x0000006500147202 */ /* 0x000fe40000000f00 */
[----:B------:R-:W-:Y:S01]  /*10a80*/  MOV R21, R98 ;  /* 0x0000006200157202 */ /* 0x000fe20000000f00 */
[----:B------:R-:W-:Y:S05]  /*10a90*/  BRA `(.L_x_214) ;  /* 0x0000000000487947 */ /* 0x000fea0003800000 */
.L_x_213:
[----:B-1----:R-:W1:Y:S01]  /*10aa0*/  I2F.U32.RP R20, R19 ;  /* 0x0000001300147306 */ /* 0x002e620000209000 */
        /* <DEDUP_REMOVED lines=17> */
.L_x_214:
[----:B------:R-:W-:Y:S05]  /*10bc0*/  BSYNC B0 ;  /* 0x0000000000007941 */ /* 0x000fea0003800000 */
.L_x_212:
[----:B------:R-:W-:Y:S01]  /*10bd0*/  VIADD R108, R108, 0x20 ;  /* 0x000000206c6c7836 */ /* 0x000fe20000000000 */
[----:B------:R-:W-:Y:S01]  /*10be0*/  ULDC.64 UR4, c[0x0][0x210] ;  /* 0x0000840000047ab9 */ /* 0x000fe20000000a00 */
[--C-:B------:R-:W-:Y:S01]  /*10bf0*/  SHF.R.U64 R19, R20, 0x3, R21.reuse ;  /* 0x0000000314137819 */ /* 0x100fe20000001215 */
[----:B------:R-:W-:Y:S01]  /*10c00*/  BSSY B0, `(.L_x_215) ;  /* 0x000003b000007945 */ /* 0x000fe20003800000 */
[----:B------:R-:W-:Y:S02]  /*10c10*/  SHF.R.U32.HI R20, RZ, 0x3, R21 ;  /* 0x00000003ff147819 */ /* 0x000fe40000011615 */
[----:B------:R-:W-:Y:S02]  /*10c20*/  ISETP.GE.AND P0, PT, R108, UR5, PT ;  /* 0x000000056c007c0c */ /* 0x000fe4000bf06270 */
        /* <DEDUP_REMOVED lines=11> */
[----:B-1----:R-:W-:-:S04]  /*10ce0*/  LOP3.LUT R2, R19, R20, RZ, 0xfc, !PT ;  /* 0x0000001413027212 */ /* 0x002fc800078efcff */
        /* <DEDUP_REMOVED lines=10> */
[----:B------:R-:W-:Y:S01]  /*10d90*/  ULDC.64 UR4, c[0x0][0x2b0] ;  /* 0x0000ac0000047ab9 */ /* 0x000fe20000000a00 */
[----:B------:R-:W-:Y:S01]  /*10da0*/  IMAD.MOV.U32 R6, RZ, RZ, R94 ;  /* 0x000000ffff067224 */ /* 0x000fe200078e005e */
[----:B------:R-:W-:Y:S02]  /*10db0*/  MOV R7, UR4 ;  /* 0x0000000400077c02 */ /* 0x000fe40008000f00 */
[----:B------:R-:W-:Y:S02]  /*10dc0*/  IADD3.X R3, RZ, ~R96, RZ, P2, !PT ;  /* 0x80000060ff037210 */ /* 0x000fe400017fe4ff */
[----:B------:R-:W-:Y:S01]  /*10dd0*/  MOV R20, UR5 ;  /* 0x0000000500147c02 */ /* 0x000fe20008000f00 */
[----:B------:R-:W-:-:S04]  /*10de0*/  IMAD.WIDE.U32 R22, R2, R7, R18 ;  /* 0x0000000702167225 */ /* 0x000fc800078e0012 */
[----:B------:R-:W-:Y:S01]  /*10df0*/  IMAD R3, R3, R7, RZ ;  /* 0x0000000703037224 */ /* 0x000fe200078e02ff */
[----:B------:R-:W-:-:S03]  /*10e00*/  MOV R21, R22 ;  /* 0x0000001600157202 */ /* 0x000fc60000000f00 */
[----:B------:R-:W-:-:S04]  /*10e10*/  IMAD R2, R2, R20, R3 ;  /* 0x0000001402027224 */ /* 0x000fc800078e0203 */
[----:B------:R-:W-:Y:S01]  /*10e20*/  IMAD.IADD R3, R2, 0x1, R23 ;  /* 0x0000000102037824 */ /* 0x000fe200078e0217 */
[----:B------:R-:W-:Y:S05]  /*10e30*/  BRA `(.L_x_217) ;  /* 0x00000000005c7947 */ /* 0x000fea0003800000 */
.L_x_216:
[----:B------:R-:W-:Y:S02]  /*10e40*/  ULDC UR4, c[0x0][0x2b0] ;  /* 0x0000ac0000047ab9 */ /* 0x000fe40000000800 */
[----:B------:R-:W-:-:S04]  /*10e50*/  MOV R7, UR4 ;  /* 0x0000000400077c02 */ /* 0x000fc80008000f00 */
[----:B------:R-:W1:Y:S01]  /*10e60*/  I2F.U32.RP R2, R7 ;  /* 0x0000000700027306 */ /* 0x000e620000209000 */
[----:B------:R-:W-:-:S07]  /*10e70*/  ISETP.NE.U32.AND P2, PT, R7, RZ, PT ;  /* 0x000000ff0700720c */ /* 0x000fce0003f45070 */
[----:B-1----:R-:W1:Y:S02]  /*10e80*/  MUFU.RCP R2, R2 ;  /* 0x0000000200027308 */ /* 0x002e640000001000 */
[----:B-1----:R-:W-:-:S06]  /*10e90*/  VIADD R2, R2, 0xffffffe ;  /* 0x0ffffffe02027836 */ /* 0x002fcc0000000000 */
[----:B------:R-:W1:Y:S02]  /*10ea0*/  F2I.FTZ.U32.TRUNC.NTZ R3, R2 ;  /* 0x0000000200037305 */ /* 0x000e64000021f000 */
[----:B-1----:R-:W-:Y:S02]  /*10eb0*/  IMAD R6, R3, R7, RZ ;  /* 0x0000000703067224 */ /* 0x002fe400078e02ff */
[----:B------:R-:W-:-:S03]  /*10ec0*/  IMAD.MOV.U32 R2, RZ, RZ, RZ ;  /* 0x000000ffff027224 */ /* 0x000fc600078e00ff */
        /* <DEDUP_REMOVED lines=14> */
.L_x_217:
[----:B------:R-:W-:Y:S05]  /*10fb0*/  BSYNC B0 ;  /* 0x0000000000007941 */ /* 0x000fea0003800000 */
.L_x_215:
        /* <DEDUP_REMOVED lines=24> */
.L_x_219:
        /* <DEDUP_REMOVED lines=18> */
.L_x_220:
[----:B------:R-:W-:Y:S05]  /*11260*/  BSYNC B0 ;  /* 0x0000000000007941 */ /* 0x000fea0003800000 */
.L_x_218:
        /* <DEDUP_REMOVED lines=37> */
.L_x_222:
        /* <DEDUP_REMOVED lines=23> */
.L_x_223:
[----:B------:R-:W-:Y:S05]  /*11630*/  BSYNC B0 ;  /* 0x0000000000007941 */ /* 0x000fea0003800000 */
.L_x_221:
        /* <DEDUP_REMOVED lines=24> */
.L_x_225:
[----:B------:R-:W2:Y:S01]  /*117c0*/  I2F.U32.RP R8, R7 ;  /* 0x0000000700087306 */ /* 0x000ea20000209000 */
[----:B------:R-:W-:Y:S02]  /*117d0*/  IMAD.MOV.U32 R10, RZ, RZ, RZ ;  /* 0x000000ffff0a7224 */ /* 0x000fe400078e00ff */
[----:B------:R-:W-:-:S05]  /*117e0*/  IMAD.MOV.U32 R9, RZ, RZ, RZ ;  /* 0x000000ffff097224 */ /* 0x000fca00078e00ff */
[----:B--2---:R-:W2:Y:S02]  /*117f0*/  MUFU.RCP R8, R8 ;  /* 0x0000000800087308 */ /* 0x004ea40000001000 */
[----:B--2---:R-:W-:-:S06]  /*11800*/  IADD3 R8, R8, 0xffffffe, RZ ;  /* 0x0ffffffe08087810 */ /* 0x004fcc0007ffe0ff */
[----:B------:R-:W2:Y:S02]  /*11810*/  F2I.FTZ.U32.TRUNC.NTZ R11, R8 ;  /* 0x00000008000b7305 */ /* 0x000ea4000021f000 */
[----:B--2---:R-:W-:-:S05]  /*11820*/  IADD3 R8, RZ, -R11, RZ ;  /* 0x8000000bff087210 */ /* 0x004fca0007ffe0ff */
        /* <DEDUP_REMOVED lines=11> */
.L_x_226:
[----:B------:R-:W-:Y:S05]  /*118e0*/  BSYNC B0 ;  /* 0x0000000000007941 */ /* 0x000fea0003800000 */
.L_x_224:
        /* <DEDUP_REMOVED lines=36> */
.L_x_228:
        /* <DEDUP_REMOVED lines=23> */
.L_x_229:
[----:B------:R-:W-:Y:S05]  /*11ca0*/  BSYNC B0 ;  /* 0x0000000000007941 */ /* 0x000fea0003800000 */
.L_x_227:
[--C-:B------:R-:W-:Y:S01]  /*11cb0*/  SHF.R.U64 R9, R8, 0x3, R7.reuse ;  /* 0x0000000308097819 */ /* 0x100fe20000001207 */
[----:B------:R-:W-:Y:S01]  /*11cc0*/  VIADD R8, R0, 0x1b ;  /* 0x0000001b00087836 */ /* 0x000fe20000000000 */
[----:B------:R-:W-:Y:S01]  /*11cd0*/  ULDC UR4, c[0x0][0x210] ;  /* 0x0000840000047ab9 */ /* 0x000fe20000000800 */
[----:B------:R-:W-:Y:S01]  /*11ce0*/  SHF.R.U32.HI R7, RZ, 0x3, R7 ;  /* 0x00000003ff077819 */ /* 0x000fe20000011607 */
[----:B------:R-:W-:Y:S01]  /*11cf0*/  BSSY B0, `(.L_x_230) ;  /* 0x0000028000007945 */ /* 0x000fe20003800000 */
[----:B------:R-:W-:Y:S02]  /*11d00*/  ISETP.GE.U32.AND P2, PT, R2, R9, PT ;  /* 0x000000090200720c */ /* 0x000fe40003f46070 */
[----:B------:R-:W-:Y:S02]  /*11d10*/  SHF.R.S32.HI R0, RZ, 0x1f, R2 ;  /* 0x0000001fff007819 */ /* 0x000fe40000011402 */
[C---:B------:R-:W-:Y:S02]  /*11d20*/  ISETP.LT.AND P1, PT, R8.reuse, UR4, !P1 ;  /* 0x0000000408007c0c */ /* 0x040fe4000cf21270 */
[----:B------:R-:W-:-:S02]  /*11d30*/  ISETP.LT.AND P0, PT, R8, UR4, !P0 ;  /* 0x0000000408007c0c */ /* 0x000fc4000c701270 */
        /* <DEDUP_REMOVED lines=16> */
.L_x_231:
[----:B------:R-:W2:Y:S01]  /*11e40*/  I2F.U32.RP R8, R6 ;  /* 0x0000000600087306 */ /* 0x000ea20000209000 */
[----:B------:R-:W-:-:S07]  /*11e50*/  MOV R99, RZ ;  /* 0x000000ff00637202 */ /* 0x000fce0000000f00 */
[----:B--2---:R-:W2:Y:S02]  /*11e60*/  MUFU.RCP R8, R8 ;  /* 0x0000000800087308 */ /* 0x004ea40000001000 */
[----:B--2---:R-:W-:-:S06]  /*11e70*/  VIADD R8, R8, 0xffffffe ;  /* 0x0ffffffe08087836 */ /* 0x004fcc0000000000 */
[----:B------:R-:W2:Y:S02]  /*11e80*/  F2I.FTZ.U32.TRUNC.NTZ R9, R8 ;  /* 0x0000000800097305 */ /* 0x000ea4000021f000 */
[----:B--2---:R-:W-:Y:S01]  /*11e90*/  IMAD.MOV R3, RZ, RZ, -R9 ;  /* 0x000000ffff037224 */ /* 0x004fe200078e0a09 */
[----:B------:R-:W-:-:S03]  /*11ea0*/  MOV R8, RZ ;  /* 0x000000ff00087202 */ /* 0x000fc60000000f00 */
        /* <DEDUP_REMOVED lines=12> */
.L_x_232:
[----:B------:R-:W-:Y:S05]  /*11f70*/  BSYNC B0 ;  /* 0x0000000000007941 */ /* 0x000fea0003800000 */
.L_x_230:
[--C-:B------:R-:W-:Y:S02]  /*11f80*/  SHF.R.U64 R6, R98, 0x3, R99.reuse ;  /* 0x0000000362067819 */ /* 0x100fe40000001263 */
[----:B------:R-:W-:Y:S02]  /*11f90*/  SHF.R.U32.HI R3, RZ, 0x3, R99 ;  /* 0x00000003ff037819 */ /* 0x000fe40000011663 */
[----:B------:R-:W-:-:S04]  /*11fa0*/  ISETP.GE.U32.AND P1, PT, R2, R6, PT ;  /* 0x000000060200720c */ /* 0x000fc80003f26070 */
[----:B------:R-:W-:-:S13]  /*11fb0*/  ISETP.GE.U32.AND.EX P0, PT, R0, R3, P0, P1 ;  /* 0x000000030000720c */ /* 0x000fda0000706110 */
[----:B------:R-:W-:Y:S05]  /*11fc0*/  @!P0 BRA `(.L_x_233) ;  /* 0x0000007c005c8947 */ /* 0x000fea0003800000 */
[----:B------:R2:W-:Y:S01]  /*11fd0*/  STG.E.64 desc[UR14][R4.64+0x100], R118 ;  /* 0x0001007604007986 */ /* 0x0005e2000c101b0e */
[----:B------:R-:W-:Y:S05]  /*11fe0*/  BRA `(.L_x_233) ;  /* 0x0000007c00547947 */ /* 0x000fea0003800000 */
.L_x_208:
[----:B------:R-:W-:Y:S01]  /*11ff0*/  ULDC UR4, c[0x0][0x214] ;  /* 0x0000850000047ab9 */ /* 0x000fe20000000800 */
[----:B------:R-:W-:Y:S01]  /*12000*/  VIADD R4, R0, 0x19 ;  /* 0x0000001900047836 */ /* 0x000fe20000000000 */
[C---:B------:R-:W-:Y:S01]  /*12010*/  ISETP.GE.AND P1, PT, R108.reuse, UR4, PT ;  /* 0x000000046c007c0c */ /* 0x040fe2000bf26270 */
[----:B------:R-:W-:-:S03]  /*12020*/  VIADD R108, R108, 0x20 ;  /* 0x000000206c6c7836 */ /* 0x000fc60000000000 */
[C---:B------:R-:W-:Y:S02]  /*12030*/  ISETP.LT.AND P2, PT, R5.reuse, UR6, !P1 ;  /* 0x0000000605007c0c */ /* 0x040fe4000cf41270 */
[----:B------:R-:W-:Y:S01]  /*12040*/  ISETP.GE.AND P6, PT, R108, UR4, PT ;  /* 0x000000046c007c0c */ /* 0x000fe2000bfc6270 */
[----:B------:R-:W-:Y:S01]  /*12050*/  ULDC.64 UR4, c[0x0][0x2b8] ;  /* 0x0000ae0000047ab9 */ /* 0x000fe20000000a00 */
[C---:B------:R-:W-:Y:S01]  /*12060*/  ISETP.LT.AND P5, PT, R4.reuse, UR6, !P1 ;  /* 0x0000000604007c0c */ /* 0x040fe2000cfa1270 */
[----:B------:R-:W-:Y:S01]  /*12070*/  UIADD3 UR8, UP0, UR4, 0x100, URZ ;  /* 0x0000010004087890 */ /* 0x000fe2000ff1e03f */
[----:B------:R-:W-:Y:S02]  /*12080*/  ISETP.LT.AND P3, PT, R5, UR6, !P6 ;  /* 0x0000000605007c0c */ /* 0x000fe4000f761270 */
[----:B------:R-:W-:Y:S01]  /*12090*/  ISETP.LT.AND P4, PT, R4, UR6, !P6 ;  /* 0x0000000604007c0c */ /* 0x000fe2000f781270 */
[----:B------:R-:W-:-:S04]  /*120a0*/  UIADD3.X UR7, URZ, UR5, URZ, UP0, !UPT ;  /* 0x000000053f077290 */ /* 0x000fc800087fe43f */
[----:B------:R-:W-:Y:S02]  /*120b0*/  @P2 IMAD.MOV.U32 R4, RZ, RZ, R6 ;  /* 0x000000ffff042224 */ /* 0x000fe400078e0006 */
[----:B------:R-:W-:-:S05]  /*120c0*/  @P2 IMAD.MOV.U32 R5, RZ, RZ, R7 ;  /* 0x000000ffff052224 */ /* 0x000fca00078e0007 */
[----:B------:R1:W-:Y:S01]  /*120d0*/  @P2 STG.E.64 desc[UR14][R4.64], R20 ;  /* 0x0000001404002986 */ /* 0x0003e2000c101b0e */
[----:B------:R-:W-:-:S03]  /*120e0*/  IADD3 R18, P2, R6, UR4, RZ ;  /* 0x0000000406127c10 */ /* 0x000fc6000ff5e0ff */
[----:B------:R2:W-:Y:S01]  /*120f0*/  @P3 STG.E.64 desc[UR14][R6.64+0x100], R2 ;  /* 0x0001000206003986 */ /* 0x0005e2000c101b0e */
[----:B------:R-:W-:-:S05]  /*12100*/  IADD3.X R19, R7, UR5, RZ, P2, !PT ;  /* 0x0000000507137c10 */ /* 0x000fca00097fe4ff */
[----:B------:R3:W-:Y:S01]  /*12110*/  @P5 STG.E.64 desc[UR14][R18.64], R8 ;  /* 0x0000000812005986 */ /* 0x0007e2000c101b0e */
[C---:B-1----:R-:W-:Y:S02]  /*12120*/  VIADD R4, R0.reuse, 0x1a ;  /* 0x0000001a00047836 */ /* 0x042fe40000000000 */
[----:B------:R-:W-:-:S03]  /*12130*/  VIADD R0, R0, 0x1b ;  /* 0x0000001b00007836 */ /* 0x000fc60000000000 */
[C---:B------:R-:W-:Y:S02]  /*12140*/  ISETP.LT.AND P2, PT, R4.reuse, UR6, !P6 ;  /* 0x0000000604007c0c */ /* 0x040fe4000f741270 */
[----:B------:R-:W-:Y:S02]  /*12150*/  ISETP.LT.AND P3, PT, R4, UR6, !P1 ;  /* 0x0000000604007c0c */ /* 0x000fe4000cf61270 */
[----:B--2---:R-:W-:Y:S02]  /*12160*/  IADD3 R2, P6, R6, UR8, RZ ;  /* 0x0000000806027c10 */ /* 0x004fe4000ffde0ff */
[----:B------:R-:W-:Y:S02]  /*12170*/  IADD3 R4, P5, R18, UR4, RZ ;  /* 0x0000000412047c10 */ /* 0x000fe4000ffbe0ff */
[----:B------:R-:W-:Y:S02]  /*12180*/  ISETP.LT.AND P1, PT, R0, UR6, !P1 ;  /* 0x0000000600007c0c */ /* 0x000fe4000cf21270 */
[----:B------:R-:W-:-:S02]  /*12190*/  IADD3.X R3, R7, UR7, RZ, P6, !PT ;  /* 0x0000000707037c10 */ /* 0x000fc4000b7fe4ff */
[----:B---3--:R-:W-:Y:S02]  /*121a0*/  IADD3 R8, P6, R18, UR8, RZ ;  /* 0x0000000812087c10 */ /* 0x008fe4000ffde0ff */
[C---:B------:R-:W-:Y:S01]  /*121b0*/  IADD3.X R5, R19.reuse, UR5, RZ, P5, !PT ;  /* 0x0000000513057c10 */ /* 0x040fe2000affe4ff */
[----:B------:R1:W-:Y:S01]  /*121c0*/  @P4 STG.E.64 desc[UR14][R2.64], R10 ;  /* 0x0000000a02004986 */ /* 0x0003e2000c101b0e */
[----:B------:R-:W-:Y:S02]  /*121d0*/  IADD3 R6, P5, R4, UR4, RZ ;  /* 0x0000000404067c10 */ /* 0x000fe4000ffbe0ff */
[----:B------:R-:W-:Y:S01]  /*121e0*/  IADD3.X R9, R19, UR7, RZ, P6, !PT ;  /* 0x0000000713097c10 */ /* 0x000fe2000b7fe4ff */
[----:B------:R2:W-:Y:S01]  /*121f0*/  @P3 STG.E.64 desc[UR14][R4.64], R12 ;  /* 0x0000000c04003986 */ /* 0x0005e2000c101b0e */
[----:B------:R-:W-:-:S03]  /*12200*/  IADD3.X R7, R5, UR5, RZ, P5, !PT ;  /* 0x0000000505077c10 */ /* 0x000fc6000affe4ff */
[----:B------:R2:W-:Y:S04]  /*12210*/  @P2 STG.E.64 desc[UR14][R8.64], R14 ;  /* 0x0000000e08002986 */ /* 0x0005e8000c101b0e */
[----:B------:R2:W-:Y:S01]  /*12220*/  @P1 STG.E.64 desc[UR14][R6.64], R16 ;  /* 0x0000001006001986 */ /* 0x0005e2000c101b0e */
[----:B-1----:R-:W-:-:S04]  /*12230*/  IADD3 R2, P1, R4, UR8, RZ ;  /* 0x0000000804027c10 */ /* 0x002fc8000ff3e0ff */
[----:B------:R-:W-:Y:S01]  /*12240*/  IADD3.X R3, R5, UR7, RZ, P1, !PT ;  /* 0x0000000705037c10 */ /* 0x000fe20008ffe4ff */
[----:B------:R-:W-:Y:S08]  /*12250*/  @!P0 BRA `(.L_x_233) ;  /* 0x0000007800b88947 */ /* 0x000ff00003800000 */
[----:B------:R1:W-:Y:S01]  /*12260*/  STG.E.64 desc[UR14][R2.64], R118 ;  /* 0x0000007602007986 */ /* 0x0003e2000c101b0e */
[----:B------:R-:W-:Y:S05]  /*12270*/  BRA `(.L_x_233) ;  /* 0x0000007800b07947 */ /* 0x000fea0003800000 */
.L_x_18:
[----:B------:R-:W-:Y:S01]  /*12280*/  BAR.SYNC.DEFER_BLOCKING 0x0 ;  /* 0x0000000000007b1d */ /* 0x000fe20000010000 */
[----:B------:R-:W-:-:S05]  /*12290*/  ISETP.LE.AND P2, PT, R107, UR12, PT ;  /* 0x0000000c6b007c0c */ /* 0x000fca000bf43270 */
        /* <DEDUP_REMOVED lines=8> */
[----:B------:R-:W4:Y:S04]  /*12320*/  LDS.64 R18, [R104+UR8] ;  /* 0x0000000868127984 */ /* 0x000f280008000a00 */
[----:B------:R-:W1:Y:S04]  /*12330*/  LDS.64 R10, [R104+UR8+0x100] ;  /* 0x00010008680a7984 */ /* 0x000e680008000a00 */
[----:B------:R-:W2:Y:S04]  /*12340*/  LDS.64 R8, [R104+UR8+0x220] ;  /* 0x0002200868087984 */ /* 0x000ea80008000a00 */
[----:B------:R-:W3:Y:S04]  /*12350*/  LDS.64 R6, [R104+UR8+0x320] ;  /* 0x0003200868067984 */ /* 0x000ee80008000a00 */
[----:B------:R-:W3:Y:S04]  /*12360*/  LDS.64 R4, [R104+UR8+0x440] ;  /* 0x0004400868047984 */ /* 0x000ee80008000a00 */
[----:B------:R-:W3:Y:S04]  /*12370*/  LDS.64 R2, [R104+UR8+0x540] ;  /* 0x0005400868027984 */ /* 0x000ee80008000a00 */
[----:B------:R-:W3:Y:S04]  /*12380*/  LDS.64 R14, [R104+UR8+0x660] ;  /* 0x00066008680e7984 */ /* 0x000ee80008000a00 */
[----:B------:R-:W3:Y:S01]  /*12390*/  LDS.64 R12, [R104+UR8+0x760] ;  /* 0x00076008680c7984 */ /* 0x000ee20008000a00 */
[----:B----4-:R-:W-:-:S02]  /*123a0*/  DMUL R18, R18, R120 ;  /* 0x0000007812127228 */ /* 0x010fc40000000000 */
[-C--:B-1----:R-:W-:Y:S02]  /*123b0*/  DMUL R10, R10, R120.reuse ;  /* 0x000000780a0a7228 */ /* 0x082fe40000000000 */
[-C--:B--2---:R-:W-:Y:S02]  /*123c0*/  DMUL R8, R8, R120.reuse ;  /* 0x0000007808087228 */ /* 0x084fe40000000000 */
[-C--:B---3--:R-:W-:Y:S02]  /*123d0*/  DMUL R6, R6, R120.reuse ;  /* 0x0000007806067228 */ /* 0x088fe40000000000 */
[-C--:B------:R-:W-:Y:S02]  /*123e0*/  DMUL R4, R4, R120.reuse ;  /* 0x0000007804047228 */ /* 0x080fe40000000000 */
[-C--:B------:R-:W-:Y:S02]  /*123f0*/  DMUL R2, R2, R120.reuse ;  /* 0x0000007802027228 */ /* 0x080fe40000000000 */
[----:B------:R-:W-:-:S02]  /*12400*/  DMUL R14, R14, R120 ;  /* 0x000000780e0e7228 */ /* 0x000fc40000000000 */
[----:B------:R-:W-:Y:S01]  /*12410*/  DMUL R12, R12, R120 ;  /* 0x000000780c0c7228 */ /* 0x000fe20000000000 */
        /* <DEDUP_REMOVED lines=17> */
[----:B------:R-:W-:Y:S01]  /*12530*/  IMAD.MOV.U32 R73, RZ, RZ, R113 ;  /* 0x000000ffff497224 */ /* 0x000fe200078e0071 */
[----:B------:R-:W-:Y:S01]  /*12540*/  IADD3.X R17, RZ, ~R96, RZ, P0, !PT ;  /* 0x80000060ff117210 */ /* 0x000fe200007fe4ff */
[----:B------:R-:W-:Y:S01]  /*12550*/  IMAD.U32 R71, RZ, RZ, UR5 ;  /* 0x00000005ff477e24 */ /* 0x000fe2000f8e00ff */
[----:B------:R-:W-:-:S05]  /*12560*/  MOV R70, UR4 ;  /* 0x0000000400467c02 */ /* 0x000fca0008000f00 */
[-C--:B------:R-:W-:Y:S02]  /*12570*/  IMAD R17, R17, R70.reuse, RZ ;  /* 0x0000004611117224 */ /* 0x080fe400078e02ff */
[----:B------:R-:W-:-:S04]  /*12580*/  IMAD.WIDE.U32 R72, R16, R70, R72 ;  /* 0x0000004610487225 */ /* 0x000fc800078e0048 */
[----:B------:R-:W-:Y:S01]  /*12590*/  IMAD R16, R16, R71, R17 ;  /* 0x0000004710107224 */ /* 0x000fe200078e0211 */
[----:B------:R-:W-:-:S04]  /*125a0*/  MOV R17, R94 ;  /* 0x0000005e00117202 */ /* 0x000fc80000000f00 */
[----:B------:R-:W-:Y:S01]  /*125b0*/  IADD3 R16, R73, R16, RZ ;  /* 0x0000001049107210 */ /* 0x000fe20007ffe0ff */
[----:B------:R-:W-:Y:S05]  /*125c0*/  BRA `(.L_x_238) ;  /* 0x00000000005c7947 */ /* 0x000fea0003800000 */
.L_x_237:
        /* <DEDUP_REMOVED lines=23> */
.L_x_238:
[----:B------:R-:W-:Y:S05]  /*12740*/  BSYNC B0 ;  /* 0x0000000000007941 */ /* 0x000fea0003800000 */
.L_x_236:
        /* <DEDUP_REMOVED lines=12> */
[----:B------:R-:W-:Y:S02]  /*12810*/  @P3 IMAD.MOV.U32 R72, RZ, RZ, R110 ;  /* 0x000000ffff483224 */ /* 0x000fe400078e006e */
[----:B------:R-:W-:Y:S01]  /*12820*/  @P3 IMAD.MOV.U32 R73, RZ, RZ, R111 ;  /* 0x000000ffff493224 */ /* 0x000fe200078e006f */
[----:B------:R-:W-:-:S04]  /*12830*/  ISETP.NE.U32.AND P0, PT, R71, RZ, PT ;  /* 0x000000ff4700720c */ /* 0x000fc80003f05070 */
[----:B------:R1:W-:Y:S09]  /*12840*/  @P3 STG.E.64 desc[UR14][R72.64], R18 ;  /* 0x0000001248003986 */ /* 0x0003f2000c101b0e */
        /* <DEDUP_REMOVED lines=9> */
.L_x_240:
        /* <DEDUP_REMOVED lines=19> */
.L_x_241:
[----:B------:R-:W-:Y:S05]  /*12a10*/  BSYNC B0 ;  /* 0x0000000000007941 */ /* 0x000fea0003800000 */
.L_x_239:
        /* <DEDUP_REMOVED lines=15> */
[----:B------:R-:W-:Y:S02]  /*12b10*/  @P4 IMAD.MOV.U32 R18, RZ, RZ, R110 ;  /* 0x000000ffff124224 */ /* 0x000fe400078e006e */
[----:B------:R-:W-:Y:S02]  /*12b20*/  @P4 IMAD.MOV.U32 R19, RZ, RZ, R111 ;  /* 0x000000ffff134224 */ /* 0x000fe400078e006f */
[----:B------:R-:W-:-:S03]  /*12b30*/  IMAD.X R71, R17, 0x1, ~R69, P3 ;  /* 0x0000000111477824 */ /* 0x000fc600018e0e45 */
[----:B------:R1:W-:Y:S02]  /*12b40*/  @P4 STG.E.64 desc[UR14][R18.64+0x100], R10 ;  /* 0x0001000a12004986 */ /* 0x0003e4000c101b0e */
        /* <DEDUP_REMOVED lines=22> */
.L_x_243:
        /* <DEDUP_REMOVED lines=23> */
.L_x_244:
[----:B------:R-:W-:Y:S05]  /*12e20*/  BSYNC B0 ;  /* 0x0000000000007941 */ /* 0x000fea0003800000 */
.L_x_242:
        /* <DEDUP_REMOVED lines=24> */
.L_x_246:
        /* <DEDUP_REMOVED lines=19> */
.L_x_247:
[----:B------:R-:W-:Y:S05]  /*130e0*/  BSYNC B0 ;  /* 0x0000000000007941 */ /* 0x000fea0003800000 */
.L_x_245:
        /* <DEDUP_REMOVED lines=37> */
.L_x_249:
        /* <DEDUP_REMOVED lines=23> */
.L_x_250:
[----:B------:R-:W-:Y:S05]  /*134b0*/  BSYNC B0 ;  /* 0x0000000000007941 */ /* 0x000fea0003800000 */
.L_x_248:
        /* <DEDUP_REMOVED lines=24> */
.L_x_252:
        /* <DEDUP_REMOVED lines=19> */
.L_x_253:
[----:B------:R-:W-:Y:S05]  /*13770*/  BSYNC B0 ;  /* 0x0000000000007941 */ /* 0x000fea0003800000 */
.L_x_251:
        /* <DEDUP_REMOVED lines=37> */
.L_x_255:
        /* <DEDUP_REMOVED lines=23> */
.L_x_256:
[----:B------:R-:W-:Y:S05]  /*13b40*/  BSYNC B0 ;  /* 0x0000000000007941 */ /* 0x000fea0003800000 */
.L_x_254:
        /* <DEDUP_REMOVED lines=24> */
.L_x_258:
        /* <DEDUP_REMOVED lines=18> */
.L_x_259:
[----:B------:R-:W-:Y:S05]  /*13df0*/  BSYNC B0 ;  /* 0x0000000000007941 */ /* 0x000fea0003800000 */
.L_x_257:
        /* <DEDUP_REMOVED lines=9> */
.L_x_235:
[----:B------:R-:W-:Y:S01]  /*13e90*/  ULDC.64 UR6, c[0x0][0x210] ;  /* 0x0000840000067ab9 */ /* 0x000fe20000000a00 */
[C---:B------:R-:W-:Y:S01]  /*13ea0*/  VIADD R16, R108.reuse, 0x20 ;  /* 0x000000206c107836 */ /* 0x040fe20000000000 */
[----:B------:R-:W-:Y:S01]  /*13eb0*/  ISETP.GE.AND P1, PT, R108, UR7, PT ;  /* 0x000000076c007c0c */ /* 0x000fe2000bf26270 */
[----:B------:R-:W-:Y:S02]  /*13ec0*/  ULDC.64 UR4, c[0x0][0x2b8] ;  /* 0x0000ae0000047ab9 */ /* 0x000fe40000000a00 */
[----:B------:R-:W-:Y:S01]  /*13ed0*/  UIADD3 UR9, UP0, UR4, 0x100, URZ ;  /* 0x0000010004097890 */ /* 0x000fe2000ff1e03f */
[----:B------:R-:W-:Y:S02]  /*13ee0*/  ISETP.LT.AND P3, PT, R0, UR6, !P1 ;  /* 0x0000000600007c0c */ /* 0x000fe4000cf61270 */
[----:B------:R-:W-:Y:S01]  /*13ef0*/  ISETP.GE.AND P0, PT, R16, UR7, PT ;  /* 0x0000000710007c0c */ /* 0x000fe2000bf06270 */
[----:B------:R-:W-:Y:S01]  /*13f00*/  VIADD R16, R0, 0x1 ;  /* 0x0000000100107836 */ /* 0x000fe20000000000 */
[----:B------:R-:W-:-:S02]  /*13f10*/  UIADD3.X UR7, URZ, UR5, URZ, UP0, !UPT ;  /* 0x000000053f077290 */ /* 0x000fc400087fe43f */
[----:B------:R-:W-:Y:S02]  /*13f20*/  ISETP.LT.AND P6, PT, R0, UR6, !P0 ;  /* 0x0000000600007c0c */ /* 0x000fe4000c7c1270 */
[C---:B------:R-:W-:Y:S02]  /*13f30*/  ISETP.LT.AND P4, PT, R16.reuse, UR6, !P1 ;  /* 0x0000000610007c0c */ /* 0x040fe4000cf81270 */
[----:B------:R-:W-:-:S03]  /*13f40*/  ISETP.LT.AND P5, PT, R16, UR6, !P0 ;  /* 0x0000000610007c0c */ /* 0x000fc6000c7a1270 */
[----:B------:R-:W-:Y:S02]  /*13f50*/  @P3 IMAD.MOV.U32 R16, RZ, RZ, R110 ;  /* 0x000000ffff103224 */ /* 0x000fe400078e006e */
[----:B------:R-:W-:-:S05]  /*13f60*/  @P3 IMAD.MOV.U32 R17, RZ, RZ, R111 ;  /* 0x000000ffff113224 */ /* 0x000fca00078e006f */
[----:B------:R1:W-:Y:S02]  /*13f70*/  @P3 STG.E.64 desc[UR14][R16.64], R18 ;  /* 0x0000001210003986 */ /* 0x0003e4000c101b0e */
[----:B-1----:R-:W-:Y:S01]  /*13f80*/  @P6 IMAD.MOV.U32 R18, RZ, RZ, R110 ;  /* 0x000000ffff126224 */ /* 0x002fe200078e006e */
[----:B------:R-:W-:Y:S01]  /*13f90*/  IADD3 R16, P3, R110, UR4, RZ ;  /* 0x000000046e107c10 */ /* 0x000fe2000ff7e0ff */
[----:B------:R-:W-:-:S03]  /*13fa0*/  @P6 IMAD.MOV.U32 R19, RZ, RZ, R111 ;  /* 0x000000ffff136224 */ /* 0x000fc600078e006f */
[----:B------:R-:W-:Y:S02]  /*13fb0*/  IADD3.X R17, R111, UR5, RZ, P3, !PT ;  /* 0x000000056f117c10 */ /* 0x000fe40009ffe4ff */
[----:B------:R1:W-:Y:S04]  /*13fc0*/  @P6 STG.E.64 desc[UR14][R18.64+0x100], R10 ;  /* 0x0001000a12006986 */ /* 0x0003e8000c101b0e */
[----:B------:R2:W-:Y:S01]  /*13fd0*/  @P4 STG.E.64 desc[UR14][R16.64], R8 ;  /* 0x0000000810004986 */ /* 0x0005e2000c101b0e */
[----:B-1----:R-:W-:Y:S01]  /*13fe0*/  IADD3 R18, P3, R110, UR9, RZ ;  /* 0x000000096e127c10 */ /* 0x002fe2000ff7e0ff */
[----:B------:R-:W-:-:S03]  /*13ff0*/  VIADD R10, R0, 0x2 ;  /* 0x00000002000a7836 */ /* 0x000fc60000000000 */
[----:B------:R-:W-:Y:S01]  /*14000*/  IADD3.X R19, R111, UR7, RZ, P3, !PT ;  /* 0x000000076f137c10 */ /* 0x000fe20009ffe4ff */
[----:B--2---:R-:W-:Y:S01]  /*14010*/  VIADD R8, R0, 0x3 ;  /* 0x0000000300087836 */ /* 0x004fe20000000000 */
[C---:B------:R-:W-:Y:S02]  /*14020*/  ISETP.LT.AND P4, PT, R10.reuse, UR6, !P1 ;  /* 0x000000060a007c0c */ /* 0x040fe4000cf81270 */
[----:B------:R-:W-:Y:S01]  /*14030*/  ISETP.LT.AND P3, PT, R10, UR6, !P0 ;  /* 0x000000060a007c0c */ /* 0x000fe2000c761270 */
[----:B------:R1:W-:Y:S01]  /*14040*/  @P5 STG.E.64 desc[UR14][R18.64], R6 ;  /* 0x0000000612005986 */ /* 0x0003e2000c101b0e */
[----:B------:R-:W-:Y:S02]  /*14050*/  IADD3 R10, P5, R16, UR9, RZ ;  /* 0x00000009100a7c10 */ /* 0x000fe4000ffbe0ff */
[C---:B------:R-:W-:Y:S02]  /*14060*/  ISETP.LT.AND P1, PT, R8.reuse, UR6, !P1 ;  /* 0x0000000608007c0c */ /* 0x040fe4000cf21270 */
[----:B------:R-:W-:-:S02]  /*14070*/  ISETP.LT.AND P0, PT, R8, UR6, !P0 ;  /* 0x0000000608007c0c */ /* 0x000fc4000c701270 */
[----:B------:R-:W-:Y:S02]  /*14080*/  IADD3.X R11, R17, UR7, RZ, P5, !PT ;  /* 0x00000007110b7c10 */ /* 0x000fe4000affe4ff */
        /* <DEDUP_REMOVED lines=10> */
.L_x_260:
[----:B------:R-:W-:Y:S05]  /*14130*/  BSYNC B1 ;  /* 0x0000000000017941 */ /* 0x000fea0003800000 */
.L_x_234:
[----:B------:R-:W-:Y:S01]  /*14140*/  BAR.SYNC.DEFER_BLOCKING 0x0 ;  /* 0x0000000000007b1d */ /* 0x000fe20000010000 */
[----:B-1----:R-:W-:-:S05]  /*14150*/  VIADD R2, R0, 0x8 ;  /* 0x0000000800027836 */ /* 0x002fca0000000000 */
[----:B------:R-:W-:Y:S01]  /*14160*/  ULDC.64 UR4, c[0x0][0x2d0] ;  /* 0x0000b40000047ab9 */ /* 0x000fe20000000a00 */
[----:B------:R-:W-:Y:S01]  /*14170*/  BSSY B1, `(.L_x_261) ;  /* 0x00001e8000017945 */ /* 0x000fe20003800000 */
[----:B------:R-:W-:-:S04]  /*14180*/  IADD3 R18, P0, R110, UR4, RZ ;  /* 0x000000046e127c10 */ /* 0x000fc8000ff1e0ff */
[----:B------:R-:W-:Y:S01]  /*14190*/  IADD3.X R19, R111, UR5, RZ, P0, !PT ;  /* 0x000000056f137c10 */ /* 0x000fe200087fe4ff */
[----:B------:R-:W-:-:S04]  /*141a0*/  DEPBAR.LE SB5, 0x8 ;  /* 0x0000d2000000791a */ /* 0x000fc80000000000 */
[----:B------:R-:W-:Y:S04]  /*141b0*/  STS.128 [R95], R32 ;  /* 0x000000205f007388 */ /* 0x000fe80000000c00 */
[----:B------:R-:W-:Y:S04]  /*141c0*/  STS.128 [R95+0x40], R28 ;  /* 0x0000401c5f007388 */ /* 0x000fe80000000c00 */
[----:B------:R-:W-:Y:S04]  /*141d0*/  STS.128 [R95+0x80], R24 ;  /* 0x000080185f007388 */ /* 0x000fe80000000c00 */
[----:B------:R-:W-:Y:S01]  /*141e0*/  STS.128 [R95+0xc0], R20 ;  /* 0x0000c0145f007388 */ /* 0x000fe20000000c00 */
[----:B------:R-:W-:Y:S06]  /*141f0*/  BAR.SYNC.DEFER_BLOCKING 0x0 ;  /* 0x0000000000007b1d */ /* 0x000fec0000010000 */
[----:B------:R-:W1:Y:S04]  /*14200*/  LDS.64 R22, [R104+UR8] ;  /* 0x0000000868167984 */ /* 0x000e680008000a00 */
[----:B------:R-:W3:Y:S04]  /*14210*/  LDS.64 R16, [R104+UR8+0x100] ;  /* 0x0001000868107984 */ /* 0x000ee80008000a00 */
[----:B------:R-:W4:Y:S04]  /*14220*/  LDS.64 R14, [R104+UR8+0x220] ;  /* 0x00022008680e7984 */ /* 0x000f280008000a00 */
[----:B--2---:R-:W2:Y:S04]  /*14230*/  LDS.64 R12, [R104+UR8+0x320] ;  /* 0x00032008680c7984 */ /* 0x004ea80008000a00 */
[----:B------:R-:W2:Y:S04]  /*14240*/  LDS.64 R10, [R104+UR8+0x440] ;  /* 0x00044008680a7984 */ /* 0x000ea80008000a00 */
[----:B------:R-:W2:Y:S04]  /*14250*/  LDS.64 R8, [R104+UR8+0x540] ;  /* 0x0005400868087984 */ /* 0x000ea80008000a00 */
[----:B------:R-:W2:Y:S04]  /*14260*/  LDS.64 R6, [R104+UR8+0x660] ;  /* 0x0006600868067984 */ /* 0x000ea80008000a00 */
[----:B------:R-:W2:Y:S01]  /*14270*/  LDS.64 R4, [R104+UR8+0x760] ;  /* 0x0007600868047984 */ /* 0x000ea20008000a00 */
[----:B-1----:R-:W-:-:S02]  /*14280*/  DMUL R22, R22, R120 ;  /* 0x0000007816167228 */ /* 0x002fc40000000000 */
[-C--:B---3--:R-:W-:Y:S02]  /*14290*/  DMUL R16, R16, R120.reuse ;  /* 0x0000007810107228 */ /* 0x088fe40000000000 */
[-C--:B----4-:R-:W-:Y:S02]  /*142a0*/  DMUL R14, R14, R120.reuse ;  /* 0x000000780e0e7228 */ /* 0x090fe40000000000 */
[-C--:B--2---:R-:W-:Y:S02]  /*142b0*/  DMUL R12, R12, R120.reuse ;  /* 0x000000780c0c7228 */ /* 0x084fe40000000000 */
[-C--:B------:R-:W-:Y:S02]  /*142c0*/  DMUL R10, R10, R120.reuse ;  /* 0x000000780a0a7228 */ /* 0x080fe40000000000 */
[-C--:B------:R-:W-:Y:S02]  /*142d0*/  DMUL R8, R8, R120.reuse ;  /* 0x0000007808087228 */ /* 0x080fe40000000000 */
[----:B------:R-:W-:-:S02]  /*142e0*/  DMUL R6, R6, R120 ;  /* 0x0000007806067228 */ /* 0x000fc40000000000 */
[----:B------:R-:W-:Y:S01]  /*142f0*/  DMUL R4, R4, R120 ;  /* 0x0000007804047228 */ /* 0x000fe20000000000 */
        /* <DEDUP_REMOVED lines=28> */
.L_x_264:
        /* <DEDUP_REMOVED lines=23> */
.L_x_265:
[----:B------:R-:W-:Y:S05]  /*14630*/  BSYNC B0 ;  /* 0x0000000000007941 */ /* 0x000fea0003800000 */
.L_x_263:
        /* <DEDUP_REMOVED lines=24> */
.L_x_267:
        /* <DEDUP_REMOVED lines=18> */
.L_x_268:
[----:B------:R-:W-:Y:S05]  /*148e0*/  BSYNC B0 ;  /* 0x0000000000007941 */ /* 0x000fea0003800000 */
.L_x_266:
        /* <DEDUP_REMOVED lines=39> */
.L_x_270:
        /* <DEDUP_REMOVED lines=23> */
.L_x_271:
[----:B------:R-:W-:Y:S05]  /*14cd0*/  BSYNC B0 ;  /* 0x0000000000007941 */ /* 0x000fea0003800000 */
.L_x_269:
        /* <DEDUP_REMOVED lines=24> */
.L_x_273:
        /* <DEDUP_REMOVED lines=19> */
.L_x_274:
[----:B------:R-:W-:Y:S05]  /*14f90*/  BSYNC B0 ;  /* 0x0000000000007941 */ /* 0x000fea0003800000 */
.L_x_272:
        /* <DEDUP_REMOVED lines=37> */
.L_x_276:
        /* <DEDUP_REMOVED lines=23> */
.L_x_277:
[----:B------:R-:W-:Y:S05]  /*15360*/  BSYNC B0 ;  /* 0x0000000000007941 */ /* 0x000fea0003800000 */
.L_x_275:
        /* <DEDUP_REMOVED lines=24> */
.L_x_279:
        /* <DEDUP_REMOVED lines=19> */
.L_x_280:
[----:B------:R-:W-:Y:S05]  /*15620*/  BSYNC B0 ;  /* 0x0000000000007941 */ /* 0x000fea0003800000 */
.L_x_278:
        /* <DEDUP_REMOVED lines=37> */
.L_x_282:
        /* <DEDUP_REMOVED lines=23> */
.L_x_283:
[----:B------:R-:W-:Y:S05]  /*159f0*/  BSYNC B0 ;  /* 0x0000000000007941 */ /* 0x000fea0003800000 */
.L_x_281:
        /* <DEDUP_REMOVED lines=24> */
.L_x_285:
        /* <DEDUP_REMOVED lines=19> */
.L_x_286:
[----:B------:R-:W-:Y:S05]  /*15cb0*/  BSYNC B0 ;  /* 0x0000000000007941 */ /* 0x000fea0003800000 */
.L_x_284:
        /* <DEDUP_REMOVED lines=9> */
.L_x_262:
[----:B------:R-:W-:Y:S01]  /*15d50*/  ULDC UR4, c[0x0][0x214] ;  /* 0x0000850000047ab9 */ /* 0x000fe20000000800 */
[C---:B------:R-:W-:Y:S01]  /*15d60*/  VIADD R3, R108.reuse, 0x20 ;  /* 0x000000206c037836 */ /* 0x040fe20000000000 */
[----:B------:R-:W-:-:S04]  /*15d70*/  ISETP.GE.AND P1, PT, R108, UR4, PT ;  /* 0x000000046c007c0c */ /* 0x000fc8000bf26270 */
[C---:B------:R-:W-:Y:S02]  /*15d80*/  ISETP.LT.AND P3, PT, R2.reuse, UR6, !P1 ;  /* 0x0000000602007c0c */ /* 0x040fe4000cf61270 */
[----:B------:R-:W-:Y:S01]  /*15d90*/  ISETP.GE.AND P0, PT, R3, UR4, PT ;  /* 0x0000000403007c0c */ /* 0x000fe2000bf06270 */
[----:B------:R-:W-:Y:S02]  /*15da0*/  ULDC.64 UR4, c[0x0][0x2b8] ;  /* 0x0000ae0000047ab9 */ /* 0x000fe40000000a00 */
[----:B------:R-:W-:Y:S01]  /*15db0*/  UIADD3 UR9, UP0, UR4, 0x100, URZ ;  /* 0x0000010004097890 */ /* 0x000fe2000ff1e03f */
[----:B------:R-:W-:Y:S01]  /*15dc0*/  ISETP.LT.AND P6, PT, R2, UR6, !P0 ;  /* 0x0000000602007c0c */ /* 0x000fe2000c7c1270 */
[----:B------:R-:W-:Y:S02]  /*15dd0*/  VIADD R2, R0, 0x9 ;  /* 0x0000000900027836 */ /* 0x000fe40000000000 */
[----:B------:R-:W-:-:S03]  /*15de0*/  UIADD3.X UR7, URZ, UR5, URZ, UP0, !UPT ;  /* 0x000000053f077290 */ /* 0x000fc600087fe43f */
[C---:B------:R-:W-:Y:S01]  /*15df0*/  ISETP.LT.AND P4, PT, R2.reuse, UR6, !P1 ;  /* 0x0000000602007c0c */ /* 0x040fe2000cf81270 */
[----:B------:R-:W-:Y:S01]  /*15e00*/  @P3 IMAD.MOV.U32 R3, RZ, RZ, R19 ;  /* 0x000000ffff033224 */ /* 0x000fe200078e0013 */
[----:B------:R-:W-:Y:S01]  /*15e10*/  ISETP.LT.AND P5, PT, R2, UR6, !P0 ;  /* 0x0000000602007c0c */ /* 0x000fe2000c7a1270 */
[----:B------:R-:W-:-:S05]  /*15e20*/  @P3 IMAD.MOV.U32 R2, RZ, RZ, R18 ;  /* 0x000000ffff023224 */ /* 0x000fca00078e0012 */
[----:B------:R1:W-:Y:S01]  /*15e30*/  @P3 STG.E.64 desc[UR14][R2.64], R22 ;  /* 0x0000001602003986 */ /* 0x0003e2000c101b0e */
[----:B------:R-:W-:-:S04]  /*15e40*/  IADD3 R20, P3, R18, UR4, RZ ;  /* 0x0000000412147c10 */ /* 0x000fc8000ff7e0ff */
[----:B------:R-:W-:Y:S01]  /*15e50*/  IADD3.X R21, R19, UR5, RZ, P3, !PT ;  /* 0x0000000513157c10 */ /* 0x000fe20009ffe4ff */
[----:B-1----:R-:W-:Y:S02]  /*15e60*/  @P6 IMAD.MOV.U32 R2, RZ, RZ, R18 ;  /* 0x000000ffff026224 */ /* 0x002fe400078e0012 */
[----:B------:R-:W-:-:S05]  /*15e70*/  @P6 IMAD.MOV.U32 R3, RZ, RZ, R19 ;  /* 0x000000ffff036224 */ /* 0x000fca00078e0013 */
[----:B------:R1:W-:Y:S04]  /*15e80*/  @P6 STG.E.64 desc[UR14][R2.64+0x100], R16 ;  /* 0x0001001002006986 */ /* 0x0003e8000c101b0e */
[----:B------:R2:W-:Y:S01]  /*15e90*/  @P4 STG.E.64 desc[UR14][R20.64], R14 ;  /* 0x0000000e14004986 */ /* 0x0005e2000c101b0e */
[----:B-1----:R-:W-:Y:S01]  /*15ea0*/  IADD3 R16, P3, R18, UR9, RZ ;  /* 0x0000000912107c10 */ /* 0x002fe2000ff7e0ff */
[----:B------:R-:W-:-:S03]  /*15eb0*/  VIADD R2, R0, 0xa ;  /* 0x0000000a00027836 */ /* 0x000fc60000000000 */
[----:B------:R-:W-:Y:S02]  /*15ec0*/  IADD3.X R17, R19, UR7, RZ, P3, !PT ;  /* 0x0000000713117c10 */ /* 0x000fe40009ffe4ff */
[C---:B------:R-:W-:Y:S02]  /*15ed0*/  ISETP.LT.AND P4, PT, R2.reuse, UR6, !P1 ;  /* 0x0000000602007c0c */ /* 0x040fe4000cf81270 */
[----:B------:R-:W-:Y:S01]  /*15ee0*/  ISETP.LT.AND P3, PT, R2, UR6, !P0 ;  /* 0x0000000602007c0c */ /* 0x000fe2000c761270 */
[----:B------:R-:W-:Y:S01]  /*15ef0*/  VIADD R2, R0, 0xb ;  /* 0x0000000b00027836 */ /* 0x000fe20000000000 */
[----:B------:R1:W-:Y:S01]  /*15f00*/  @P5 STG.E.64 desc[UR14][R16.64], R12 ;  /* 0x0000000c10005986 */ /* 0x0003e2000c101b0e */
[----:B--2---:R-:W-:-:S03]  /*15f10*/  IADD3 R14, P5, R20, UR9, RZ ;  /* 0x00000009140e7c10 */ /* 0x004fc6000ffbe0ff */
[C---:B------:R-:W-:Y:S02]  /*15f20*/  ISETP.LT.AND P1, PT, R2.reuse, UR6, !P1 ;  /* 0x0000000602007c0c */ /* 0x040fe4000cf21270 */
[----:B------:R-:W-:Y:S02]  /*15f30*/  ISETP.LT.AND P0, PT, R2, UR6, !P0 ;  /* 0x0000000602007c0c */ /* 0x000fe4000c701270 */
        /* <DEDUP_REMOVED lines=11> */
.L_x_287:
[----:B------:R-:W-:Y:S05]  /*15ff0*/  BSYNC B1 ;  /* 0x0000000000017941 */ /* 0x000fea0003800000 */
.L_x_261:
[----:B------:R-:W-:Y:S01]  /*16000*/  BAR.SYNC.DEFER_BLOCKING 0x0 ;  /* 0x0000000000007b1d */ /* 0x000fe20000010000 */
[----:B-12---:R-:W-:-:S05]  /*16010*/  VIADD R2, R0, 0x10 ;  /* 0x0000001000027836 */ /* 0x006fca0000000000 */
[----:B------:R-:W-:Y:S01]  /*16020*/  ULDC.64 UR4, c[0x0][0x2d0] ;  /* 0x0000b40000047ab9 */ /* 0x000fe20000000a00 */
[----:B------:R-:W-:Y:S01]  /*16030*/  BSSY B1, `(.L_x_288) ;  /* 0x00001e9000017945 */ /* 0x000fe20003800000 */
[----:B------:R-:W-:-:S04]  /*16040*/  IADD3 R18, P0, R18, UR4, RZ ;  /* 0x0000000412127c10 */ /* 0x000fc8000ff1e0ff */
[----:B------:R-:W-:Y:S01]  /*16050*/  IADD3.X R19, R19, UR5, RZ, P0, !PT ;  /* 0x0000000513137c10 */ /* 0x000fe200087fe4ff */
        /* <DEDUP_REMOVED lines=10> */
[----:B------:R-:W4:Y:S04]  /*16100*/  LDS.64 R12, [R104+UR8+0x320] ;  /* 0x00032008680c7984 */ /* 0x000f280008000a00 */
[----:B------:R-:W4:Y:S04]  /*16110*/  LDS.64 R10, [R104+UR8+0x440] ;  /* 0x00044008680a7984 */ /* 0x000f280008000a00 */
[----:B------:R-:W4:Y:S04]  /*16120*/  LDS.64 R8, [R104+UR8+0x540] ;  /* 0x0005400868087984 */ /* 0x000f280008000a00 */
[----:B------:R-:W4:Y:S04]  /*16130*/  LDS.64 R6, [R104+UR8+0x660] ;  /* 0x0006600868067984 */ /* 0x000f280008000a00 */
[----:B------:R-:W4:Y:S01]  /*16140*/  LDS.64 R4, [R104+UR8+0x760] ;  /* 0x0007600868047984 */ /* 0x000f220008000a00 */
[----:B-1----:R-:W-:-:S02]  /*16150*/  DMUL R22, R22, R120 ;  /* 0x0000007816167228 */ /* 0x002fc40000000000 */
[-C--:B--2---:R-:W-:Y:S02]  /*16160*/  DMUL R16, R16, R120.reuse ;  /* 0x0000007810107228 */ /* 0x084fe40000000000 */
[-C--:B---3--:R-:W-:Y:S02]  /*16170*/  DMUL R14, R14, R120.reuse ;  /* 0x000000780e0e7228 */ /* 0x088fe40000000000 */
[-C--:B----4-:R-:W-:Y:S02]  /*16180*/  DMUL R12, R12, R120.reuse ;  /* 0x000000780c0c7228 */ /* 0x090fe40000000000 */
        /* <DEDUP_REMOVED lines=32> */
.L_x_291:
        /* <DEDUP_REMOVED lines=23> */
.L_x_292:
[----:B------:R-:W-:Y:S05]  /*16500*/  BSYNC B0 ;  /* 0x0000000000007941 */ /* 0x000fea0003800000 */
.L_x_290:
        /* <DEDUP_REMOVED lines=24> */
.L_x_294:
        /* <DEDUP_REMOVED lines=18> */
.L_x_295:
[----:B------:R-:W-:Y:S05]  /*167b0*/  BSYNC B0 ;  /* 0x0000000000007941 */ /* 0x000fea0003800000 */
.L_x_293:
        /* <DEDUP_REMOVED lines=39> */
.L_x_297:
        /* <DEDUP_REMOVED lines=23> */
.L_x_298:
[----:B------:R-:W-:Y:S05]  /*16ba0*/  BSYNC B0 ;  /* 0x0000000000007941 */ /* 0x000fea0003800000 */
.L_x_296:
        /* <DEDUP_REMOVED lines=24> */
.L_x_300:
        /* <DEDUP_REMOVED lines=19> */
.L_x_301:
[----:B------:R-:W-:Y:S05]  /*16e60*/  BSYNC B0 ;  /* 0x0000000000007941 */ /* 0x000fea0003800000 */
.L_x_299:
        /* <DEDUP_REMOVED lines=37> */
.L_x_303:
        /* <DEDUP_REMOVED lines=23> */
.L_x_304:
[----:B------:R-:W-:Y:S05]  /*17230*/  BSYNC B0 ;  /* 0x0000000000007941 */ /* 0x000fea0003800000 */
.L_x_302:
        /* <DEDUP_REMOVED lines=24> */
.L_x_306:
        /* <DEDUP_REMOVED lines=19> */
.L_x_307:
[----:B------:R-:W-:Y:S05]  /*174f0*/  BSYNC B0 ;  /* 0x0000000000007941 */ /* 0x000fea0003800000 */
.L_x_305:
        /* <DEDUP_REMOVED lines=37> */
.L_x_309:
        /* <DEDUP_REMOVED lines=23> */
.L_x_310:
[----:B------:R-:W-:Y:S05]  /*178c0*/  BSYNC B0 ;  /* 0x0000000000007941 */ /* 0x000fea0003800000 */
.L_x_308:
        /* <DEDUP_REMOVED lines=24> */
.L_x_312:
        /* <DEDUP_REMOVED lines=19> */
.L_x_313:
[----:B------:R-:W-:Y:S05]  /*17b80*/  BSYNC B0 ;  /* 0x0000000000007941 */ /* 0x000fea0003800000 */
.L_x_311:
        /* <DEDUP_REMOVED lines=9> */
.L_x_289:
        /* <DEDUP_REMOVED lines=42> */
.L_x_314:
[----:B------:R-:W-:Y:S05]  /*17ec0*/  BSYNC B1 ;  /* 0x0000000000017941 */ /* 0x000fea0003800000 */
.L_x_288:
[----:B------:R-:W-:Y:S01]  /*17ed0*/  BAR.SYNC.DEFER_BLOCKING 0x0 ;  /* 0x0000000000007b1d */ /* 0x000fe20000010000 */
[----:B-12---:R-:W-:-:S05]  /*17ee0*/  VIADD R2, R0, 0x18 ;  /* 0x0000001800027836 */ /* 0x006fca0000000000 */
[----:B------:R-:W-:Y:S02]  /*17ef0*/  ULDC.64 UR4, c[0x0][0x2d0] ;  /* 0x0000b40000047ab9 */ /* 0x000fe40000000a00 */
[----:B------:R-:W-:-:S04]  /*17f00*/  IADD3 R16, P0, R18, UR4, RZ ;  /* 0x0000000412107c10 */ /* 0x000fc8000ff1e0ff */
[----:B------:R-:W-:Y:S01]  /*17f10*/  IADD3.X R17, R19, UR5, RZ, P0, !PT ;  /* 0x0000000513117c10 */ /* 0x000fe200087fe4ff */
[----:B-----5:R-:W-:Y:S04]  /*17f20*/  STS.128 [R95], R64 ;  /* 0x000000405f007388 */ /* 0x020fe80000000c00 */
[----:B------:R-:W-:Y:S04]  /*17f30*/  STS.128 [R95+0x40], R60 ;  /* 0x0000403c5f007388 */ /* 0x000fe80000000c00 */
[----:B------:R-:W-:Y:S04]  /*17f40*/  STS.128 [R95+0x80], R56 ;  /* 0x000080385f007388 */ /* 0x000fe80000000c00 */
        /* <DEDUP_REMOVED lines=46> */
.L_x_317:
        /* <DEDUP_REMOVED lines=23> */
.L_x_318:
[----:B------:R-:W-:Y:S05]  /*183a0*/  BSYNC B0 ;  /* 0x0000000000007941 */ /* 0x000fea0003800000 */
.L_x_316:
        /* <DEDUP_REMOVED lines=24> */
.L_x_320:
        /* <DEDUP_REMOVED lines=18> */
.L_x_321:
[----:B------:R-:W-:Y:S05]  /*18650*/  BSYNC B0 ;  /* 0x0000000000007941 */ /* 0x000fea0003800000 */
.L_x_319:
        /* <DEDUP_REMOVED lines=39> */
.L_x_323:
        /* <DEDUP_REMOVED lines=23> */
.L_x_324:
[----:B------:R-:W-:Y:S05]  /*18a40*/  BSYNC B0 ;  /* 0x0000000000007941 */ /* 0x000fea0003800000 */
.L_x_322:
        /* <DEDUP_REMOVED lines=24> */
.L_x_326:
        /* <DEDUP_REMOVED lines=19> */
.L_x_327:
[----:B------:R-:W-:Y:S05]  /*18d00*/  BSYNC B0 ;  /* 0x0000000000007941 */ /* 0x000fea0003800000 */
.L_x_325:
        /* <DEDUP_REMOVED lines=37> */
.L_x_329:
        /* <DEDUP_REMOVED lines=23> */
.L_x_330:
[----:B------:R-:W-:Y:S05]  /*190d0*/  BSYNC B0 ;  /* 0x0000000000007941 */ /* 0x000fea0003800000 */
.L_x_328:
        /* <DEDUP_REMOVED lines=24> */
.L_x_332:
        /* <DEDUP_REMOVED lines=19> */
.L_x_333:
[----:B------:R-:W-:Y:S05]  /*19390*/  BSYNC B0 ;  /* 0x0000000000007941 */ /* 0x000fea0003800000 */
.L_x_331:
        /* <DEDUP_REMOVED lines=36> */
.L_x_335:
        /* <DEDUP_REMOVED lines=23> */
.L_x_336:
[----:B------:R-:W-:Y:S05]  /*19750*/  BSYNC B0 ;  /* 0x0000000000007941 */ /* 0x000fea0003800000 */
.L_x_334:
        /* <DEDUP_REMOVED lines=25> */
.L_x_338:
[----:B------:R-:W2:Y:S01]  /*198f0*/  I2F.U32.RP R10, R8 ;  /* 0x00000008000a7306 */ /* 0x000ea20000209000 */
[----:B------:R-:W-:-:S07]  /*19900*/  MOV R99, RZ ;  /* 0x000000ff00637202 */ /* 0x000fce0000000f00 */
[----:B--2---:R-:W2:Y:S02]  /*19910*/  MUFU.RCP R10, R10 ;  /* 0x0000000a000a7308 */ /* 0x004ea40000001000 */
[----:B--2---:R-:W-:-:S06]  /*19920*/  VIADD R10, R10, 0xffffffe ;  /* 0x0ffffffe0a0a7836 */ /* 0x004fcc0000000000 */
[----:B------:R-:W1:Y:S02]  /*19930*/  F2I.FTZ.U32.TRUNC.NTZ R11, R10 ;  /* 0x0000000a000b7305 */ /* 0x000e64000021f000 */
[----:B-1----:R-:W-:Y:S01]  /*19940*/  IMAD.MOV R4, RZ, RZ, -R11 ;  /* 0x000000ffff047224 */ /* 0x002fe200078e0a0b */
        /* <DEDUP_REMOVED lines=13> */
.L_x_339:
[----:B------:R-:W-:Y:S05]  /*19a20*/  BSYNC B0 ;  /* 0x0000000000007941 */ /* 0x000fea0003800000 */
.L_x_337:
[--C-:B------:R-:W-:Y:S02]  /*19a30*/  SHF.R.U64 R5, R98, 0x3, R99.reuse ;  /* 0x0000000362057819 */ /* 0x100fe40000001263 */
[----:B------:R-:W-:Y:S02]  /*19a40*/  SHF.R.U32.HI R4, RZ, 0x3, R99 ;  /* 0x00000003ff047819 */ /* 0x000fe40000011663 */
[----:B------:R-:W-:-:S04]  /*19a50*/  ISETP.GE.U32.AND P1, PT, R6, R5, PT ;  /* 0x000000050600720c */ /* 0x000fc80003f26070 */
[----:B------:R-:W-:-:S13]  /*19a60*/  ISETP.GE.U32.AND.EX P0, PT, R0, R4, P0, P1 ;  /* 0x000000040000720c */ /* 0x000fda0000706110 */
[----:B------:R-:W-:Y:S05]  /*19a70*/  @!P0 BRA `(.L_x_233) ;  /* 0x0000000000b08947 */ /* 0x000fea0003800000 */
[----:B------:R1:W-:Y:S01]  /*19a80*/  STG.E.64 desc[UR14][R2.64+0x100], R120 ;  /* 0x0001007802007986 */ /* 0x0003e2000c101b0e */
[----:B------:R-:W-:Y:S05]  /*19a90*/  BRA `(.L_x_233) ;  /* 0x0000000000a87947 */ /* 0x000fea0003800000 */
.L_x_315:
        /* <DEDUP_REMOVED lines=14> */
[----:B------:R1:W-:Y:S02]  /*19b80*/  @P2 STG.E.64 desc[UR14][R2.64], R20 ;  /* 0x0000001402002986 */ /* 0x0003e4000c101b0e */
[----:B-1----:R-:W-:Y:S02]  /*19b90*/  @P1 IMAD.MOV.U32 R2, RZ, RZ, R16 ;  /* 0x000000ffff021224 */ /* 0x002fe400078e0010 */
[----:B------:R-:W-:-:S05]  /*19ba0*/  @P1 IMAD.MOV.U32 R3, RZ, RZ, R17 ;  /* 0x000000ffff031224 */ /* 0x000fca00078e0011 */
[----:B------:R1:W-:Y:S02]  /*19bb0*/  @P1 STG.E.64 desc[UR14][R2.64+0x100], R14 ;  /* 0x0001000e02001986 */ /* 0x0003e4000c101b0e */
[----:B-1----:R-:W-:Y:S01]  /*19bc0*/  IADD3 R14, P1, R16, UR4, RZ ;  /* 0x00000004100e7c10 */ /* 0x002fe2000ff3e0ff */
[----:B------:R-:W-:Y:S01]  /*19bd0*/  VIADD R2, R0, 0x1a ;  /* 0x0000001a00027836 */ /* 0x000fe20000000000 */
[----:B------:R-:W-:Y:S01]  /*19be0*/  IADD3 R16, P6, R16, UR8, RZ ;  /* 0x0000000810107c10 */ /* 0x000fe2000ffde0ff */
[----:B------:R-:W-:Y:S01]  /*19bf0*/  VIADD R0, R0, 0x1b ;  /* 0x0000001b00007836 */ /* 0x000fe20000000000 */
[C---:B------:R-:W-:Y:S02]  /*19c00*/  IADD3.X R15, R17.reuse, UR5, RZ, P1, !PT ;  /* 0x00000005110f7c10 */ /* 0x040fe40008ffe4ff */
[C---:B------:R-:W-:Y:S02]  /*19c10*/  ISETP.LT.AND P2, PT, R2.reuse, UR6, !P0 ;  /* 0x0000000602007c0c */ /* 0x040fe4000c741270 */
[----:B------:R-:W-:Y:S01]  /*19c20*/  ISETP.LT.AND P1, PT, R2, UR6, !P5 ;  /* 0x0000000602007c0c */ /* 0x000fe2000ef21270 */
[----:B------:R1:W-:Y:S01]  /*19c30*/  @P4 STG.E.64 desc[UR14][R14.64], R12 ;  /* 0x0000000c0e004986 */ /* 0x0003e2000c101b0e */
[----:B------:R-:W-:-:S02]  /*19c40*/  IADD3.X R17, R17, UR7, RZ, P6, !PT ;  /* 0x0000000711117c10 */ /* 0x000fc4000b7fe4ff */
[----:B------:R-:W-:Y:S02]  /*19c50*/  IADD3 R2, P4, R14, UR4, RZ ;  /* 0x000000040e027c10 */ /* 0x000fe4000ff9e0ff */
[C---:B------:R-:W-:Y:S01]  /*19c60*/  ISETP.LT.AND P0, PT, R0.reuse, UR6, !P0 ;  /* 0x0000000600007c0c */ /* 0x040fe2000c701270 */
[----:B------:R2:W-:Y:S01]  /*19c70*/  @P3 STG.E.64 desc[UR14][R16.64], R10 ;  /* 0x0000000a10003986 */ /* 0x0005e2000c101b0e */
[----:B------:R-:W-:Y:S02]  /*19c80*/  ISETP.LT.AND P5, PT, R0, UR6, !P5 ;  /* 0x0000000600007c0c */ /* 0x000fe4000efa1270 */
[----:B------:R-:W-:-:S05]  /*19c90*/  IADD3.X R3, R15, UR5, RZ, P4, !PT ;  /* 0x000000050f037c10 */ /* 0x000fca000a7fe4ff */
[----:B------:R3:W-:Y:S01]  /*19ca0*/  @P2 STG.E.64 desc[UR14][R2.64], R8 ;  /* 0x0000000802002986 */ /* 0x0007e2000c101b0e */
[----:B-1----:R-:W-:Y:S02]  /*19cb0*/  IADD3 R14, P6, R14, UR8, RZ ;  /* 0x000000080e0e7c10 */ /* 0x002fe4000ffde0ff */
[C---:B------:R-:W-:Y:S02]  /*19cc0*/  IADD3 R12, P4, R2.reuse, UR4, RZ ;  /* 0x00000004020c7c10 */ /* 0x040fe4000ff9e0ff */
[----:B------:R-:W-:Y:S02]  /*19cd0*/  IADD3.X R15, R15, UR7, RZ, P6, !PT ;  /* 0x000000070f0f7c10 */ /* 0x000fe4000b7fe4ff */
[----:B--2---:R-:W-:Y:S02]  /*19ce0*/  IADD3 R10, P3, R2, UR8, RZ ;  /* 0x00000008020a7c10 */ /* 0x004fe4000ff7e0ff */
[C---:B------:R-:W-:Y:S01]  /*19cf0*/  IADD3.X R13, R3.reuse, UR5, RZ, P4, !PT ;  /* 0x00000005030d7c10 */ /* 0x040fe2000a7fe4ff */
[----:B------:R3:W-:Y:S01]  /*19d00*/  @P1 STG.E.64 desc[UR14][R14.64], R6 ;  /* 0x000000060e001986 */ /* 0x0007e2000c101b0e */
[----:B------:R-:W-:-:S03]  /*19d10*/  IADD3.X R11, R3, UR7, RZ, P3, !PT ;  /* 0x00000007030b7c10 */ /* 0x000fc60009ffe4ff */
[----:B------:R3:W-:Y:S04]  /*19d20*/  @P0 STG.E.64 desc[UR14][R12.64], R4 ;  /* 0x000000040c000986 */ /* 0x0007e8000c101b0e */
[----:B------:R3:W-:Y:S02]  /*19d30*/  @P5 STG.E.64 desc[UR14][R10.64], R120 ;  /* 0x000000780a005986 */ /* 0x0007e4000c101b0e */
.L_x_233:
[----:B------:R-:W-:Y:S05]  /*19d40*/  BSYNC B2 ;  /* 0x0000000000027941 */ /* 0x000fea0003800000 */
.L_x_17:
[----:B-1-3--:R-:W1:Y:S08]  /*19d50*/  LDC R2, c[0x0][0x224] ;  /* 0x00008900ff027b82 */ /* 0x00ae700000000800 */
[----:B------:R-:W3:Y:S01]  /*19d60*/  LDC R0, c[0x0][0x320] ;  /* 0x0000c800ff007b82 */ /* 0x000ee20000000800 */
[----:B-1----:R-:W-:-:S04]  /*19d70*/  ISETP.GT.AND P0, PT, R2, 0x1, PT ;  /* 0x000000010200780c */ /* 0x002fc80003f04270 */
[----:B---3--:R-:W-:-:S13]  /*19d80*/  ISETP.EQ.AND P0, PT, R0, RZ, P0 ;  /* 0x000000ff0000720c */ /* 0x008fda0000702270 */
[----:B------:R-:W-:Y:S05]  /*19d90*/  @!P0 EXIT ;  /* 0x000000000000894d */ /* 0x000fea0003800000 */
[----:B------:R-:W1:Y:S01]  /*19da0*/  S2R R0, SR_TID.X ;  /* 0x0000000000007919 */ /* 0x000e620000002100 */
[----:B------:R-:W-:Y:S01]  /*19db0*/  VIADD R3, R100, 0x1 ;  /* 0x0000000164037836 */ /* 0x000fe20000000000 */
[----:B------:R-:W-:Y:S04]  /*19dc0*/  BAR.SYNC.DEFER_BLOCKING 0x0 ;  /* 0x0000000000007b1d */ /* 0x000fe80000010000 */
[----:B------:R-:W-:-:S04]  /*19dd0*/  ISETP.NE.AND P1, PT, R3, R2, PT ;  /* 0x000000020300720c */ /* 0x000fc80003f25270 */
[----:B------:R-:W-:Y:S02]  /*19de0*/  SEL R3, R3, RZ, P1 ;  /* 0x000000ff03037207 */ /* 0x000fe40000800000 */
[----:B-1----:R-:W-:-:S13]  /*19df0*/  ISETP.GT.AND P0, PT, R0, RZ, PT ;  /* 0x000000ff0000720c */ /* 0x002fda0003f04270 */
[----:B------:R-:W-:Y:S05]  /*19e00*/  @P0 EXIT ;  /* 0x000000000000094d */ /* 0x000fea0003800000 */
[----:B------:R-:W1:Y:S01]  /*19e10*/  S2R R2, SR_CTAID.Y ;  /* 0x0000000000027919 */ /* 0x000e620000002600 */
[----:B------:R-:W3:Y:S01]  /*19e20*/  S2UR UR6, SR_CTAID.X ;  /* 0x00000000000679c3 */ /* 0x000ee20000002500 */
[----:B------:R-:W-:Y:S01]  /*19e30*/  ULDC UR5, c[0x0][0x228] ;  /* 0x00008a0000057ab9 */ /* 0x000fe20000000800 */
[----:B------:R-:W-:Y:S02]  /*19e40*/  UMOV UR4, 0xffffffff ;  /* 0xffffffff00047882 */ /* 0x000fe40000000000 */
[----:B------:R-:W-:-:S04]  /*19e50*/  USHF.L.U32 UR4, UR4, UR5, URZ ;  /* 0x0000000504047299 */ /* 0x000fc8000800063f */
[----:B------:R-:W4:Y:S08]  /*19e60*/  LDC R0, c[0x0][0x21c] ;  /* 0x00008700ff007b82 */ /* 0x000f300000000800 */
[----:B--2---:R-:W2:Y:S01]  /*19e70*/  LDC.64 R4, c[0x0][0x370] ;  /* 0x0000dc00ff047b82 */ /* 0x004ea20000000a00 */
[----:B---3--:R-:W-:Y:S01]  /*19e80*/  ULOP3.LUT UR4, UR6, UR4, URZ, 0x30, !UPT ;  /* 0x0000000406047292 */ /* 0x008fe2000f8e303f */
[----:B-1----:R-:W-:Y:S01]  /*19e90*/  SHF.L.U32 R2, R2, UR5, RZ ;  /* 0x0000000502027c19 */ /* 0x002fe200080006ff */
[----:B------:R-:W-:-:S04]  /*19ea0*/  USHF.R.S32.HI UR5, URZ, UR5, UR6 ;  /* 0x000000053f057299 */ /* 0x000fc80008011406 */
[----:B------:R-:W-:-:S05]  /*19eb0*/  IADD3 R2, R2, UR4, RZ ;  /* 0x0000000402027c10 */ /* 0x000fca000fffe0ff */
[----:B----4-:R-:W-:-:S04]  /*19ec0*/  IMAD R0, R2, R0, UR5 ;  /* 0x0000000502007e24 */ /* 0x010fc8000f8e0200 */
[----:B--2---:R-:W-:Y:S01]  /*19ed0*/  IMAD.WIDE R4, R0, 0x4, R4 ;  /* 0x0000000400047825 */ /* 0x004fe200078e0204 */
[----:B------:R-:W-:Y:S01]  /*19ee0*/  @!PT LDS RZ, [RZ] ;  /* 0x00000000fffff984 */ /* 0x000fe20000000800 */
[----:B------:R-:W-:Y:S01]  /*19ef0*/  @!PT LDS RZ, [RZ] ;  /* 0x00000000fffff984 */ /* 0x000fe20000000800 */
[----:B------:R-:W-:Y:S01]  /*19f00*/  @!PT LDS RZ, [RZ] ;  /* 0x00000000fffff984 */ /* 0x000fe20000000800 */
[----:B------:R-:W-:Y:S01]  /*19f10*/  @!PT LDS RZ, [RZ] ;  /* 0x00000000fffff984 */ /* 0x000fe20000000800 */
[----:B------:R-:W-:Y:S06]  /*19f20*/  MEMBAR.ALL.GPU ;  /* 0x0000000000007992 */ /* 0x000fec000000a000 */
[----:B------:R-:W-:-:S00]  /*19f30*/  ERRBAR ;  /* 0x00000000000079ab */ /* 0x000fc00000000000 */
[----:B------:R-:W-:Y:S06]  /*19f40*/  CGAERRBAR ;  /* 0x00000000000075ab */ /* 0x000fec0000000000 */
[----:B------:R-:W-:Y:S01]  /*19f50*/  STG.E.STRONG.GPU desc[UR14][R4.64], R3 ;  /* 0x0000000304007986 */ /* 0x000fe2000c10f90e */
[----:B------:R-:W-:Y:S05]  /*19f60*/  EXIT ;  /* 0x000000000000794d */ /* 0x000fea0003800000 */
        .weak           $__internal_0_$__cuda_sm20_div_u64
        .type           $__internal_0_$__cuda_sm20_div_u64,@function
        .size           $__internal_0_$__cuda_sm20_div_u64,($__internal_1_$__cuda_sm20_rem_u64 - $__internal_0_$__cuda_sm20_div_u64)
$__internal_0_$__cuda_sm20_div_u64:
[----:B------:R-:W-:-:S04]  /*19f70*/  IMAD.MOV.U32 R103, RZ, RZ, R101 ;  /* 0x000000ffff677224 */ /* 0x000fc800078e0065 */
[----:B------:R-:W1:Y:S08]  /*19f80*/  I2F.U64.RP R97, R102 ;  /* 0x0000006600617312 */ /* 0x000e700000309000 */
[----:B-1----:R-:W1:Y:S02]  /*19f90*/  MUFU.RCP R97, R97 ;  /* 0x0000006100617308 */ /* 0x002e640000001000 */
[----:B-1----:R-:W-:-:S06]  /*19fa0*/  VIADD R97, R97, 0x1ffffffe ;  /* 0x1ffffffe61617836 */ /* 0x002fcc0000000000 */
[----:B------:R-:W1:Y:S02]  /*19fb0*/  F2I.U64.TRUNC R116, R97 ;  /* 0x0000006100747311 */ /* 0x000e64000020d800 */
[----:B-1----:R-:W-:-:S04]  /*19fc0*/  IMAD.WIDE.U32 R106, R116, R102, RZ ;  /* 0x00000066746a7225 */ /* 0x002fc800078e00ff */
[C---:B------:R-:W-:Y:S01]  /*19fd0*/  IMAD R98, R116.reuse, R101, R107 ;  /* 0x0000006574627224 */ /* 0x040fe200078e026b */
[----:B------:R-:W-:Y:S01]  /*19fe0*/  IADD3 R103, P3, RZ, -R106, RZ ;  /* 0x8000006aff677210 */ /* 0x000fe20007f7e0ff */
[----:B------:R-:W-:Y:S02]  /*19ff0*/  IMAD.MOV.U32 R107, RZ, RZ, R116 ;  /* 0x000000ffff6b7224 */ /* 0x000fe400078e0074 */
[----:B------:R-:W-:Y:S02]  /*1a000*/  IMAD R98, R117, R102, R98 ;  /* 0x0000006675627224 */ /* 0x000fe400078e0262 */
[----:B------:R-:W-:-:S03]  /*1a010*/  IMAD.HI.U32 R106, R116, R103, RZ ;  /* 0x00000067746a7227 */ /* 0x000fc600078e00ff */
[----:B------:R-:W-:-:S05]  /*1a020*/  IADD3.X R98, RZ, ~R98, RZ, P3, !PT ;  /* 0x80000062ff627210 */ /* 0x000fca0001ffe4ff */
[----:B------:R-:W-:-:S04]  /*1a030*/  IMAD.WIDE.U32 R106, P5, R116, R98, R106 ;  /* 0x00000062746a7225 */ /* 0x000fc800078a006a */
[C---:B------:R-:W-:Y:S02]  /*1a040*/  IMAD R97, R117.reuse, R98, RZ ;  /* 0x0000006275617224 */ /* 0x040fe400078e02ff */
[----:B------:R-:W-:-:S04]  /*1a050*/  IMAD.HI.U32 R103, P4, R117, R103, R106 ;  /* 0x0000006775677227 */ /* 0x000fc8000788006a */
[----:B------:R-:W-:Y:S01]  /*1a060*/  IMAD.HI.U32 R98, R117, R98, RZ ;  /* 0x0000006275627227 */ /* 0x000fe200078e00ff */
[----:B------:R-:W-:-:S04]  /*1a070*/  IADD3 R107, P3, R97, R103, RZ ;  /* 0x00000067616b7210 */ /* 0x000fc80007f7e0ff */
[----:B------:R-:W-:Y:S01]  /*1a080*/  IADD3.X R98, R98, R117, RZ, P5, !PT ;  /* 0x0000007562627210 */ /* 0x000fe20002ffe4ff */
[----:B------:R-:W-:-:S03]  /*1a090*/  IMAD.WIDE.U32 R116, R107, R102, RZ ;  /* 0x000000666b747225 */ /* 0x000fc600078e00ff */
[----:B------:R-:W-:Y:S01]  /*1a0a0*/  IADD3.X R105, RZ, RZ, R98, P3, P4 ;  /* 0x000000ffff697210 */ /* 0x000fe20001fe8462 */
[----:B------:R-:W-:Y:S01]  /*1a0b0*/  IMAD R98, R107, R101, R117 ;  /* 0x000000656b627224 */ /* 0x000fe200078e0275 */
[----:B------:R-:W-:-:S03]  /*1a0c0*/  IADD3 R103, P3, RZ, -R116, RZ ;  /* 0x80000074ff677210 */ /* 0x000fc60007f7e0ff */
[----:B------:R-:W-:Y:S02]  /*1a0d0*/  IMAD R98, R105, R102, R98 ;  /* 0x0000006669627224 */ /* 0x000fe400078e0262 */
[----:B------:R-:W-:-:S04]  /*1a0e0*/  IMAD.HI.U32 R106, R107, R103, RZ ;  /* 0x000000676b6a7227 */ /* 0x000fc800078e00ff */
[----:B------:R-:W-:-:S04]  /*1a0f0*/  IMAD.X R98, RZ, RZ, ~R98, P3 ;  /* 0x000000ffff627224 */ /* 0x000fc800018e0e62 */
[----:B------:R-:W-:-:S04]  /*1a100*/  IMAD.WIDE.U32 R106, P5, R107, R98, R106 ;  /* 0x000000626b6a7225 */ /* 0x000fc800078a006a */
[C---:B------:R-:W-:Y:S02]  /*1a110*/  IMAD R97, R105.reuse, R98, RZ ;  /* 0x0000006269617224 */ /* 0x040fe400078e02ff */
[----:B------:R-:W-:-:S04]  /*1a120*/  IMAD.HI.U32 R103, P4, R105, R103, R106 ;  /* 0x0000006769677227 */ /* 0x000fc8000788006a */
[----:B------:R-:W-:Y:S01]  /*1a130*/  IMAD.HI.U32 R98, R105, R98, RZ ;  /* 0x0000006269627227 */ /* 0x000fe200078e00ff */
[----:B------:R-:W-:-:S03]  /*1a140*/  IADD3 R97, P3, R97, R103, RZ ;  /* 0x0000006761617210 */ /* 0x000fc60007f7e0ff */
[----:B------:R-:W-:Y:S01]  /*1a150*/  IMAD.MOV.U32 R107, RZ, RZ, RZ ;  /* 0x000000ffff6b7224 */ /* 0x000fe200078e00ff */
[----:B------:R-:W-:Y:S01]  /*1a160*/  IADD3.X R98, R98, R105, RZ, P5, !PT ;  /* 0x0000006962627210 */ /* 0x000fe20002ffe4ff */
[----:B------:R-:W-:-:S04]  /*1a170*/  IMAD.HI.U32 R106, R97, R96, RZ ;  /* 0x00000060616a7227 */ /* 0x000fc800078e00ff */
[----:B------:R-:W-:Y:S01]  /*1a180*/  IMAD.WIDE.U32 R106, R97, R94, R106 ;  /* 0x0000005e616a7225 */ /* 0x000fe200078e006a */
[----:B------:R-:W-:-:S05]  /*1a190*/  IADD3.X R97, RZ, RZ, R98, P3, P4 ;  /* 0x000000ffff617210 */ /* 0x000fca0001fe8462 */
[----:B------:R-:W-:-:S04]  /*1a1a0*/  IMAD.HI.U32 R98, P4, R97, R96, R106 ;  /* 0x0000006061627227 */ /* 0x000fc8000788006a */
[CC--:B------:R-:W-:Y:S02]  /*1a1b0*/  IMAD R105, R97.reuse, R94.reuse, RZ ;  /* 0x0000005e61697224 */ /* 0x0c0fe400078e02ff */
[----:B------:R-:W-:-:S03]  /*1a1c0*/  IMAD.HI.U32 R97, R97, R94, RZ ;  /* 0x0000005e61617227 */ /* 0x000fc600078e00ff */
[----:B------:R-:W-:Y:S02]  /*1a1d0*/  IADD3 R105, P3, R105, R98, RZ ;  /* 0x0000006269697210 */ /* 0x000fe40007f7e0ff */
[----:B------:R-:W-:-:S03]  /*1a1e0*/  IADD3.X R97, R97, RZ, RZ, P4, !PT ;  /* 0x000000ff61617210 */ /* 0x000fc600027fe4ff */
[----:B------:R-:W-:-:S04]  /*1a1f0*/  IMAD.WIDE.U32 R106, R105, R102, RZ ;  /* 0x00000066696a7225 */ /* 0x000fc800078e00ff */
[----:B------:R-:W-:Y:S01]  /*1a200*/  IMAD.X R103, RZ, RZ, R97, P3 ;  /* 0x000000ffff677224 */ /* 0x000fe200018e0661 */
[----:B------:R-:W-:Y:S01]  /*1a210*/  IADD3 R96, P3, -R106, R96, RZ ;  /* 0x000000606a607210 */ /* 0x000fe20007f7e1ff */
[----:B------:R-:W-:-:S03]  /*1a220*/  IMAD R97, R105, R101, R107 ;  /* 0x0000006569617224 */ /* 0x000fc600078e026b */
[-C--:B------:R-:W-:Y:S01]  /*1a230*/  ISETP.GE.U32.AND P5, PT, R96, R102.reuse, PT ;  /* 0x000000666000720c */ /* 0x080fe20003fa6070 */
[----:B------:R-:W-:-:S05]  /*1a240*/  IMAD R97, R103, R102, R97 ;  /* 0x0000006667617224 */ /* 0x000fca00078e0261 */
[----:B------:R-:W-:Y:S02]  /*1a250*/  IADD3.X R94, ~R97, R94, RZ, P3, !PT ;  /* 0x0000005e615e7210 */ /* 0x000fe40001ffe5ff */
[-C--:B------:R-:W-:Y:S02]  /*1a260*/  IADD3 R97, P4, -R102, R96.reuse, RZ ;  /* 0x0000006066617210 */ /* 0x080fe40007f9e1ff */
[C---:B------:R-:W-:Y:S02]  /*1a270*/  ISETP.GE.U32.AND.EX P5, PT, R94.reuse, R101, PT, P5 ;  /* 0x000000655e00720c */ /* 0x040fe40003fa6150 */
[----:B------:R-:W-:Y:S02]  /*1a280*/  IADD3 R98, P3, R105, 0x1, RZ ;  /* 0x0000000169627810 */ /* 0x000fe40007f7e0ff */
[----:B------:R-:W-:Y:S01]  /*1a290*/  SEL R97, R97, R96, P5 ;  /* 0x0000006061617207 */ /* 0x000fe20002800000 */
[----:B------:R-:W-:Y:S01]  /*1a2a0*/  IMAD.X R96, R94, 0x1, ~R101, P4 ;  /* 0x000000015e607824 */ /* 0x000fe200020e0e65 */
[----:B------:R-:W-:-:S02]  /*1a2b0*/  SEL R105, R98, R105, P5 ;  /* 0x0000006962697207 */ /* 0x000fc40002800000 */
[-C--:B------:R-:W-:Y:S02]  /*1a2c0*/  IADD3.X R98, RZ, R103.reuse, RZ, P3, !PT ;  /* 0x00000067ff627210 */ /* 0x080fe40001ffe4ff */
[----:B------:R-:W-:Y:S02]  /*1a2d0*/  SEL R96, R96, R94, P5 ;  /* 0x0000005e60607207 */ /* 0x000fe40002800000 */
[----:B------:R-:W-:Y:S02]  /*1a2e0*/  SEL R98, R98, R103, P5 ;  /* 0x0000006762627207 */ /* 0x000fe40002800000 */
[----:B------:R-:W-:Y:S02]  /*1a2f0*/  ISETP.GE.U32.AND P5, PT, R97, R102, PT ;  /* 0x000000666100720c */ /* 0x000fe40003fa6070 */
[----:B------:R-:W-:Y:S02]  /*1a300*/  IADD3 R94, P4, R105, 0x1, RZ ;  /* 0x00000001695e7810 */ /* 0x000fe40007f9e0ff */
[----:B------:R-:W-:-:S02]  /*1a310*/  ISETP.GE.U32.AND.EX P5, PT, R96, R101, PT, P5 ;  /* 0x000000656000720c */ /* 0x000fc40003fa6150 */
[----:B------:R-:W-:Y:S01]  /*1a320*/  ISETP.NE.U32.AND P3, PT, R102, RZ, PT ;  /* 0x000000ff6600720c */ /* 0x000fe20003f65070 */
[----:B------:R-:W-:Y:S01]  /*1a330*/  IMAD.X R96, RZ, RZ, R98, P4 ;  /* 0x000000ffff607224 */ /* 0x000fe200020e0662 */
[----:B------:R-:W-:Y:S02]  /*1a340*/  SEL R94, R94, R105, P5 ;  /* 0x000000695e5e7207 */ /* 0x000fe40002800000 */
[----:B------:R-:W-:Y:S02]  /*1a350*/  ISETP.NE.AND.EX P3, PT, R101, RZ, PT, P3 ;  /* 0x000000ff6500720c */ /* 0x000fe40003f65330 */
[----:B------:R-:W-:Y:S02]  /*1a360*/  SEL R96, R96, R98, P5 ;  /* 0x0000006260607207 */ /* 0x000fe40002800000 */
[----:B------:R-:W-:Y:S02]  /*1a370*/  MOV R98, R99 ;  /* 0x0000006300627202 */ /* 0x000fe40000000f00 */
[----:B------:R-:W-:-:S02]  /*1a380*/  MOV R99, 0x0 ;  /* 0x0000000000637802 */ /* 0x000fc40000000f00 */
[----:B------:R-:W-:Y:S02]  /*1a390*/  SEL R94, R94, 0xffffffff, P3 ;  /* 0xffffffff5e5e7807 */ /* 0x000fe40001800000 */
[----:B------:R-:W-:Y:S01]  /*1a3a0*/  SEL R96, R96, 0xffffffff, P3 ;  /* 0xffffffff60607807 */ /* 0x000fe20001800000 */
[----:B------:R-:W-:Y:S06]  /*1a3b0*/  RET.REL.NODEC R98 `(_ZN7cutlass6KernelINS_4gemm6kernel14RankKUniversalINS1_11threadblock13MmaMultistageINS1_9GemmShapeILi128ELi64ELi16EEENS_9transform11threadblock28PredicatedTileAccessIteratorINS_11MatrixShapeILi128ELi16EEEdNS_6layout11ColumnMajorELi1ENS8_31PitchLinearWarpStripedThreadMapINS_16PitchLinearShapeILi128ELi16EEELi256ENSG_ILi16ELi2EEELi1EEENS_5ArrayIdLi1ELb1EEELb0ENSD_9NoPermuteEEENS9_25RegularTileAccessIteratorISC_dNSD_43ColumnMajorTensorOpMultiplicandCongruous64bELi1ESJ_Li8EEELNS_4arch14CacheOperation4KindE0ENSA_INSB_ILi16ELi64EEEdNSD_8RowMajorELi0ENSF_INSG_ILi64ELi16EEELi256ESI_Li1EEESL_Lb0ESM_EENSO_ISU_dNSD_40RowMajorTensorOpMultiplicandCongruous64bELi0ESX_Li8EEELST_0EdSV_NS4_9MmaPolicyINS1_4warp11MmaTensorOpINS6_ILi32ELi32ELi16EEEdSP_dSZ_dSV_NS12_17MmaTensorOpPolicyINSR_3MmaINS6_ILi8ELi8ELi4EEELi32EdSV_dSE_dSV_NSR_13OpMultiplyAddEEENSB_ILi1ELi1EEEEELi1ELb0EbEENSB_ILi0ELi0EEES1D_Li1EEELi3ELNS1_23SharedMemoryClearOptionE0EbEENS_8epilogue11threadblock8EpilogueIS7_S1C_Li1ENS1I_27PredicatedTileIteratorBlas3INS1I_26OutputTileOptimalThreadMapINS1I_15OutputTileShapeILi64ELi8ELi4ELi1ELi1EEENS1M_ILi1ELi4ELi1ELi1ELi4EEELi256ELi1ELi64EEEdLNS_8BlasModeE1EEENS1H_4warp24FragmentIteratorTensorOpIS14_S17_dNSK_IdLi2ELb1EEESV_EENS1S_20TileIteratorTensorOpIS14_S17_dSV_EENS1I_18SharedLoadIteratorINS1P_18CompactedThreadMapEdLi8EEENS1H_6thread17LinearCombinationIdLi1EddLNS21_9ScaleType4KindE0ELNS_15FloatRoundStyleE2EdEENSB_ILi0ELi4EEELi1ELi1EEENS4_30GemmIdentityThreadblockSwizzleILi1EEELNS_8FillModeE1EEEEEvNT_6ParamsE) ;  /* 0xfffffe5c62107950 */ /* 0x000fec0003c3ffff */
        .weak           $__internal_1_$__cuda_sm20_rem_u64
        .type           $__internal_1_$__cuda_sm20_rem_u64,@function
        .size           $__internal_1_$__cuda_sm20_rem_u64,(.L_x_341 - $__internal_1_$__cuda_sm20_rem_u64)
$__internal_1_$__cuda_sm20_rem_u64:
[----:B------:R-:W1:Y:S08]  /*1a3c0*/  I2F.U64.RP R94, R98 ;  /* 0x00000062005e7312 */ /* 0x000e700000309000 */
[----:B-1----:R-:W1:Y:S02]  /*1a3d0*/  MUFU.RCP R94, R94 ;  /* 0x0000005e005e7308 */ /* 0x002e640000001000 */
[----:B-1----:R-:W-:-:S06]  /*1a3e0*/  IADD3 R94, R94, 0x1ffffffe, RZ ;  /* 0x1ffffffe5e5e7810 */ /* 0x002fcc0007ffe0ff */
[----:B------:R-:W1:Y:S02]  /*1a3f0*/  F2I.U64.TRUNC R116, R94 ;  /* 0x0000005e00747311 */ /* 0x000e64000020d800 */
[----:B-1----:R-:W-:-:S04]  /*1a400*/  IMAD.WIDE.U32 R106, R116, R98, RZ ;  /* 0x00000062746a7225 */ /* 0x002fc800078e00ff */
[C---:B------:R-:W-:Y:S01]  /*1a410*/  IMAD R96, R116.reuse, R99, R107 ;  /* 0x0000006374607224 */ /* 0x040fe200078e026b */
[----:B------:R-:W-:Y:S02]  /*1a420*/  IADD3 R103, P3, RZ, -R106, RZ ;  /* 0x8000006aff677210 */ /* 0x000fe40007f7e0ff */
[----:B------:R-:W-:Y:S01]  /*1a430*/  MOV R107, R116 ;  /* 0x00000074006b7202 */ /* 0x000fe20000000f00 */
        /* <DEDUP_REMOVED lines=8> */
[----:B------:R-:W-:Y:S02]  /*1a4c0*/  IMAD.X R96, R96, 0x1, R117, P5 ;  /* 0x0000000160607824 */ /* 0x000fe400028e0675 */
[----:B------:R-:W-:-:S03]  /*1a4d0*/  IMAD.WIDE.U32 R116, R107, R98, RZ ;  /* 0x000000626b747225 */ /* 0x000fc600078e00ff */
[----:B------:R-:W-:Y:S01]  /*1a4e0*/  IADD3.X R105, RZ, RZ, R96, P3, P4 ;  /* 0x000000ffff697210 */ /* 0x000fe20001fe8460 */
[----:B------:R-:W-:Y:S01]  /*1a4f0*/  IMAD R96, R107, R99, R117 ;  /* 0x000000636b607224 */ /* 0x000fe200078e0275 */
[----:B------:R-:W-:-:S03]  /*1a500*/  IADD3 R103, P3, RZ, -R116, RZ ;  /* 0x80000074ff677210 */ /* 0x000fc60007f7e0ff */
[----:B------:R-:W-:Y:S02]  /*1a510*/  IMAD R96, R105, R98, R96 ;  /* 0x0000006269607224 */ /* 0x000fe400078e0260 */
[----:B------:R-:W-:-:S03]  /*1a520*/  IMAD.HI.U32 R106, R107, R103, RZ ;  /* 0x000000676b6a7227 */ /* 0x000fc600078e00ff */
[----:B------:R-:W-:-:S05]  /*1a530*/  IADD3.X R96, RZ, ~R96, RZ, P3, !PT ;  /* 0x80000060ff607210 */ /* 0x000fca0001ffe4ff */
[----:B------:R-:W-:-:S04]  /*1a540*/  IMAD.WIDE.U32 R106, P5, R107, R96, R106 ;  /* 0x000000606b6a7225 */ /* 0x000fc800078a006a */
[C---:B------:R-:W-:Y:S02]  /*1a550*/  IMAD R94, R105.reuse, R96, RZ ;  /* 0x00000060695e7224 */ /* 0x040fe400078e02ff */
[----:B------:R-:W-:Y:S01]  /*1a560*/  IMAD.HI.U32 R103, P4, R105, R103, R106 ;  /* 0x0000006769677227 */ /* 0x000fe2000788006a */
[----:B------:R-:W-:-:S03]  /*1a570*/  MOV R107, RZ ;  /* 0x000000ff006b7202 */ /* 0x000fc60000000f00 */
[----:B------:R-:W-:Y:S01]  /*1a580*/  IMAD.HI.U32 R96, R105, R96, RZ ;  /* 0x0000006069607227 */ /* 0x000fe200078e00ff */
[----:B------:R-:W-:-:S03]  /*1a590*/  IADD3 R94, P3, R94, R103, RZ ;  /* 0x000000675e5e7210 */ /* 0x000fc60007f7e0ff */
[----:B------:R-:W-:Y:S02]  /*1a5a0*/  IMAD.X R96, R96, 0x1, R105, P5 ;  /* 0x0000000160607824 */ /* 0x000fe400028e0669 */
[----:B------:R-:W-:-:S03]  /*1a5b0*/  IMAD.HI.U32 R106, R94, R102, RZ ;  /* 0x000000665e6a7227 */ /* 0x000fc600078e00ff */
[----:B------:R-:W-:Y:S01]  /*1a5c0*/  IADD3.X R96, RZ, RZ, R96, P3, P4 ;  /* 0x000000ffff607210 */ /* 0x000fe20001fe8460 */
[----:B------:R-:W-:-:S04]  /*1a5d0*/  IMAD.WIDE.U32 R106, R94, R101, R106 ;  /* 0x000000655e6a7225 */ /* 0x000fc800078e006a */
[C---:B------:R-:W-:Y:S02]  /*1a5e0*/  IMAD R94, R96.reuse, R101, RZ ;  /* 0x00000065605e7224 */ /* 0x040fe400078e02ff */
[----:B------:R-:W-:-:S04]  /*1a5f0*/  IMAD.HI.U32 R103, P4, R96, R102, R106 ;  /* 0x0000006660677227 */ /* 0x000fc8000788006a */
[----:B------:R-:W-:Y:S01]  /*1a600*/  IMAD.HI.U32 R96, R96, R101, RZ ;  /* 0x0000006560607227 */ /* 0x000fe200078e00ff */
[----:B------:R-:W-:-:S03]  /*1a610*/  IADD3 R94, P3, R94, R103, RZ ;  /* 0x000000675e5e7210 */ /* 0x000fc60007f7e0ff */
[----:B------:R-:W-:Y:S02]  /*1a620*/  IMAD.X R96, RZ, RZ, R96, P4 ;  /* 0x000000ffff607224 */ /* 0x000fe400020e0660 */
[----:B------:R-:W-:-:S03]  /*1a630*/  IMAD.WIDE.U32 R106, R94, R98, RZ ;  /* 0x000000625e6a7225 */ /* 0x000fc600078e00ff */
[----:B------:R-:W-:Y:S01]  /*1a640*/  IADD3.X R96, RZ, R96, RZ, P3, !PT ;  /* 0x00000060ff607210 */ /* 0x000fe20001ffe4ff */
[----:B------:R-:W-:Y:S01]  /*1a650*/  IMAD R94, R94, R99, R107 ;  /* 0x000000635e5e7224 */ /* 0x000fe200078e026b */
[----:B------:R-:W-:-:S03]  /*1a660*/  IADD3 R102, P3, -R106, R102, RZ ;  /* 0x000000666a667210 */ /* 0x000fc60007f7e1ff */
[-C--:B------:R-:W-:Y:S01]  /*1a670*/  IMAD R94, R96, R98.reuse, R94 ;  /* 0x00000062605e7224 */ /* 0x080fe200078e025e */
[----:B------:R-:W-:-:S03]  /*1a680*/  ISETP.GE.U32.AND P4, PT, R102, R98, PT ;  /* 0x000000626600720c */ /* 0x000fc60003f86070 */
[----:B------:R-:W-:Y:S01]  /*1a690*/  IMAD.X R101, R101, 0x1, ~R94, P3 ;  /* 0x0000000165657824 */ /* 0x000fe200018e0e5e */
[----:B------:R-:W-:-:S04]  /*1a6a0*/  IADD3 R96, P3, -R98, R102, RZ ;  /* 0x0000006662607210 */ /* 0x000fc80007f7e1ff */
[----:B------:R-:W-:Y:S02]  /*1a6b0*/  ISETP.GE.U32.AND.EX P4, PT, R101, R99, PT, P4 ;  /* 0x000000636500720c */ /* 0x000fe40003f86140 */
[-C--:B------:R-:W-:Y:S02]  /*1a6c0*/  IADD3.X R94, ~R99, R101.reuse, RZ, P3, !PT ;  /* 0x00000065635e7210 */ /* 0x080fe40001ffe5ff */
[----:B------:R-:W-:Y:S02]  /*1a6d0*/  SEL R96, R96, R102, P4 ;  /* 0x0000006660607207 */ /* 0x000fe40002000000 */
[----:B------:R-:W-:Y:S02]  /*1a6e0*/  SEL R94, R94, R101, P4 ;  /* 0x000000655e5e7207 */ /* 0x000fe40002000000 */
[----:B------:R-:W-:Y:S02]  /*1a6f0*/  ISETP.GE.U32.AND P5, PT, R96, R98, PT ;  /* 0x000000626000720c */ /* 0x000fe40003fa6070 */
[----:B------:R-:W-:-:S02]  /*1a700*/  IADD3 R101, P4, -R98, R96, RZ ;  /* 0x0000006062657210 */ /* 0x000fc40007f9e1ff */
[----:B------:R-:W-:Y:S02]  /*1a710*/  ISETP.GE.U32.AND.EX P5, PT, R94, R99, PT, P5 ;  /* 0x000000635e00720c */ /* 0x000fe40003fa6150 */
[----:B------:R-:W-:Y:S01]  /*1a720*/  ISETP.NE.U32.AND P3, PT, R98, RZ, PT ;  /* 0x000000ff6200720c */ /* 0x000fe20003f65070 */
[----:B------:R-:W-:Y:S01]  /*1a730*/  IMAD.X R98, R94, 0x1, ~R99, P4 ;  /* 0x000000015e627824 */ /* 0x000fe200020e0e63 */
[----:B------:R-:W-:Y:S02]  /*1a740*/  SEL R101, R101, R96, P5 ;  /* 0x0000006065657207 */ /* 0x000fe40002800000 */
[----:B------:R-:W-:Y:S02]  /*1a750*/  MOV R96, R97 ;  /* 0x0000006100607202 */ /* 0x000fe40000000f00 */
[----:B------:R-:W-:Y:S02]  /*1a760*/  MOV R97, 0x0 ;  /* 0x0000000000617802 */ /* 0x000fe40000000f00 */
[----:B------:R-:W-:-:S02]  /*1a770*/  ISETP.NE.AND.EX P3, PT, R99, RZ, PT, P3 ;  /* 0x000000ff6300720c */ /* 0x000fc40003f65330 */
[----:B------:R-:W-:Y:S02]  /*1a780*/  SEL R98, R98, R94, P5 ;  /* 0x0000005e62627207 */ /* 0x000fe40002800000 */
[----:B------:R-:W-:Y:S02]  /*1a790*/  SEL R101, R101, 0xffffffff, P3 ;  /* 0xffffffff65657807 */ /* 0x000fe40001800000 */
[----:B------:R-:W-:Y:S01]  /*1a7a0*/  SEL R98, R98, 0xffffffff, P3 ;  /* 0xffffffff62627807 */ /* 0x000fe20001800000 */
[----:B------:R-:W-:Y:S06]  /*1a7b0*/  RET.REL.NODEC R96 `(_ZN7cutlass6KernelINS_4gemm6kernel14RankKUniversalINS1_11threadblock13MmaMultistageINS1_9GemmShapeILi128ELi64ELi16EEENS_9transform11threadblock28PredicatedTileAccessIteratorINS_11MatrixShapeILi128ELi16EEEdNS_6layout11ColumnMajorELi1ENS8_31PitchLinearWarpStripedThreadMapINS_16PitchLinearShapeILi128ELi16EEELi256ENSG_ILi16ELi2EEELi1EEENS_5ArrayIdLi1ELb1EEELb0ENSD_9NoPermuteEEENS9_25RegularTileAccessIteratorISC_dNSD_43ColumnMajorTensorOpMultiplicandCongruous64bELi1ESJ_Li8EEELNS_4arch14CacheOperation4KindE0ENSA_INSB_ILi16ELi64EEEdNSD_8RowMajorELi0ENSF_INSG_ILi64ELi16EEELi256ESI_Li1EEESL_Lb0ESM_EENSO_ISU_dNSD_40RowMajorTensorOpMultiplicandCongruous64bELi0ESX_Li8EEELST_0EdSV_NS4_9MmaPolicyINS1_4warp11MmaTensorOpINS6_ILi32ELi32ELi16EEEdSP_dSZ_dSV_NS12_17MmaTensorOpPolicyINSR_3MmaINS6_ILi8ELi8ELi4EEELi32EdSV_dSE_dSV_NSR_13OpMultiplyAddEEENSB_ILi1ELi1EEEEELi1ELb0EbEENSB_ILi0ELi0EEES1D_Li1EEELi3ELNS1_23SharedMemoryClearOptionE0EbEENS_8epilogue11threadblock8EpilogueIS7_S1C_Li1ENS1I_27PredicatedTileIteratorBlas3INS1I_26OutputTileOptimalThreadMapINS1I_15OutputTileShapeILi64ELi8ELi4ELi1ELi1EEENS1M_ILi1ELi4ELi1ELi1ELi4EEELi256ELi1ELi64EEEdLNS_8BlasModeE1EEENS1H_4warp24FragmentIteratorTensorOpIS14_S17_dNSK_IdLi2ELb1EEESV_EENS1S_20TileIteratorTensorOpIS14_S17_dSV_EENS1I_18SharedLoadIteratorINS1P_18CompactedThreadMapEdLi8EEENS1H_6thread17LinearCombinationIdLi1EddLNS21_9ScaleType4KindE0ELNS_15FloatRoundStyleE2EdEENSB_ILi0ELi4EEELi1ELi1EEENS4_30GemmIdentityThreadblockSwizzleILi1EEELNS_8FillModeE1EEEEEvNT_6ParamsE) ;  /* 0xfffffe5860107950 */ /* 0x000fec0003c3ffff */
.L_x_340:
[----:B------:R-:W-:-:S00]  /*1a7c0*/  BRA `(.L_x_340) ;  /* 0xfffffffc00fc7947 */ /* 0x000fc0000383ffff */
[----:B------:R-:W-:-:S00]  /*1a7d0*/  NOP ;  /* 0x0000000000007918 */ /* 0x000fc00000000000 */
        /* <DEDUP_REMOVED lines=10> */
.L_x_341:


//--------------------- .nv.shared._ZN7cutlass6KernelINS_4gemm6kernel14RankKUniversalINS1_11threadblock13MmaMultistageINS1_9GemmShapeILi128ELi64ELi16EEENS_9transform11threadblock28PredicatedTileAccessIteratorINS_11MatrixShapeILi128ELi16EEEdNS_6layout11ColumnMajorELi1ENS8_31PitchLinearWarpStripedThreadMapINS_16PitchLinearShapeILi128ELi16EEELi256ENSG_ILi16ELi2EEELi1EEENS_5ArrayIdLi1ELb1EEELb0ENSD_9NoPermuteEEENS9_25RegularTileAccessIteratorISC_dNSD_43ColumnMajorTensorOpMultiplicandCongruous64bELi1ESJ_Li8EEELNS_4arch14CacheOperation4KindE0ENSA_INSB_ILi16ELi64EEEdNSD_8RowMajorELi0ENSF_INSG_ILi64ELi16EEELi256ESI_Li1EEESL_Lb0ESM_EENSO_ISU_dNSD_40RowMajorTensorOpMultiplicandCongruous64bELi0ESX_Li8EEELST_0EdSV_NS4_9MmaPolicyINS1_4warp11MmaTensorOpINS6_ILi32ELi32ELi16EEEdSP_dSZ_dSV_NS12_17MmaTensorOpPolicyINSR_3MmaINS6_ILi8ELi8ELi4EEELi32EdSV_dSE_dSV_NSR_13OpMultiplyAddEEENSB_ILi1ELi1EEEEELi1ELb0EbEENSB_ILi0ELi0EEES1D_Li1EEELi3ELNS1_23SharedMemoryClearOptionE0EbEENS_8epilogue11threadblock8EpilogueIS7_S1C_Li1ENS1I_27PredicatedTileIteratorBlas3INS1I_26OutputTileOptimalThreadMapINS1I_15OutputTileShapeILi64ELi8ELi4ELi1ELi1EEENS1M_ILi1ELi4ELi1ELi1ELi4EEELi256ELi1ELi64EEEdLNS_8BlasModeE1EEENS1H_4warp24FragmentIteratorTensorOpIS14_S17_dNSK_IdLi2ELb1EEESV_EENS1S_20TileIteratorTensorOpIS14_S17_dSV_EENS1I_18SharedLoadIteratorINS1P_18CompactedThreadMapEdLi8EEENS1H_6thread17LinearCombinationIdLi1EddLNS21_9ScaleType4KindE0ELNS_15FloatRoundStyleE2EdEENSB_ILi0ELi4EEELi1ELi1EEENS4_30GemmIdentityThreadblockSwizzleILi1EEELNS_8FillModeE1EEEEEvNT_6ParamsE --------------------------
	.section	.nv.shared._ZN7cutlass6KernelINS_4gemm6kernel14RankKUniversalINS1_11threadblock13MmaMultistageINS1_9GemmShapeILi128ELi64ELi16EEENS_9transform11threadblock28PredicatedTileAccessIteratorINS_11MatrixShapeILi128ELi16EEEdNS_6layout11ColumnMajorELi1ENS8_31PitchLinearWarpStripedThreadMapINS_16PitchLinearShapeILi128ELi16EEELi256ENSG_ILi16ELi2EEELi1EEENS_5ArrayIdLi1ELb1EEELb0ENSD_9NoPermuteEEENS9_25RegularTileAccessIteratorISC_dNSD_43ColumnMajorTensorOpMultiplicandCongruous64bELi1ESJ_Li8EEELNS_4arch14CacheOperation4KindE0ENSA_INSB_ILi16ELi64EEEdNSD_8RowMajorELi0ENSF_INSG_ILi64ELi16EEELi256ESI_Li1EEESL_Lb0ESM_EENSO_ISU_dNSD_40RowMajorTensorOpMultiplicandCongruous64bELi0ESX_Li8EEELST_0EdSV_NS4_9MmaPolicyINS1_4warp11MmaTensorOpINS6_ILi32ELi32ELi16EEEdSP_dSZ_dSV_NS12_17MmaTensorOpPolicyINSR_3MmaINS6_ILi8ELi8ELi4EEELi32EdSV_dSE_dSV_NSR_13OpMultiplyAddEEENSB_ILi1ELi1EEEEELi1ELb0EbEENSB_ILi0ELi0EEES1D_Li1EEELi3ELNS1_23SharedMemoryClearOptionE0EbEENS_8epilogue11threadblock8EpilogueIS7_S1C_Li1ENS1I_27PredicatedTileIteratorBlas3INS1I_26OutputTileOptimalThreadMapINS1I_15OutputTileShapeILi64ELi8ELi4ELi1ELi1EEENS1M_ILi1ELi4ELi1ELi1ELi4EEELi256ELi1ELi64EEEdLNS_8BlasModeE1EEENS1H_4warp24FragmentIteratorTensorOpIS14_S17_dNSK_IdLi2ELb1EEESV_EENS1S_20TileIteratorTensorOpIS14_S17_dSV_EENS1I_18SharedLoadIteratorINS1P_18CompactedThreadMapEdLi8EEENS1H_6thread17LinearCombinationIdLi1EddLNS21_9ScaleType4KindE0ELNS_15FloatRoundStyleE2EdEENSB_ILi0ELi4EEELi1ELi1EEENS4_30GemmIdentityThreadblockSwizzleILi1EEELNS_8FillModeE1EEEEEvNT_6ParamsE,"aw",@nobits
	.sectionflags	@""
	.align	16
	.zero		1024


//--------------------- .nv.shared.reserved.0     --------------------------
	.section	.nv.shared.reserved.0,"aw",@nobits
	.weak		__nv_reservedSMEM_offset_0_alias
	.size		__nv_reservedSMEM_offset_0_alias, 0, 0
	.other		__nv_reservedSMEM_offset_0_alias,@"STO_CUDA_RESERVED_SHARED STV_DEFAULT"
__nv_reservedSMEM_offset_0_alias:
	.zero		0


//--------------------- .nv.global                --------------------------
	.section	.nv.global,"aw",@nobits
.nv.global:
	.type		_ZN39_INTERNAL_da80c1a9_4_k_cu_d877f948_30804cute1_E,@object
	.size		_ZN39_INTERNAL_da80c1a9_4_k_cu_d877f948_30804cute1_E,(_ZN39_INTERNAL_da80c1a9_4_k_cu_d877f948_30804cuda3std3__45__cpo6cbeginE - _ZN39_INTERNAL_da80c1a9_4_k_cu_d877f948_30804cute1_E)
_ZN39_INTERNAL_da80c1a9_4_k_cu_d877f948_30804cute1_E:
	.zero		1
	.type		_ZN39_INTERNAL_da80c1a9_4_k_cu_d877f948_30804cuda3std3__45__cpo6cbeginE,@object
	.size		_ZN39_INTERNAL_da80c1a9_4_k_cu_d877f948_30804cuda3std3__45__cpo6cbeginE,(_ZN39_INTERNAL_da80c1a9_4_k_cu_d877f948_30804cuda3std3__48in_placeE - _ZN39_INTERNAL_da80c1a9_4_k_cu_d877f948_30804cuda3std3__45__cpo6cbeginE)
_ZN39_INTERNAL_da80c1a9_4_k_cu_d877f948_30804cuda3std3__45__cpo6cbeginE:
	.zero		1
	.type		_ZN39_INTERNAL_da80c1a9_4_k_cu_d877f948_30804cuda3std3__48in_placeE,@object
	.size		_ZN39_INTERNAL_da80c1a9_4_k_cu_d877f948_30804cuda3std3__48in_placeE,(_ZN39_INTERNAL_da80c1a9_4_k_cu_d877f948_30804cuda3std6ranges3__45__cpo9iter_moveE - _ZN39_INTERNAL_da80c1a9_4_k_cu_d877f948_30804cuda3std3__48in_placeE)
_ZN39_INTERNAL_da80c1a9_4_k_cu_d877f948_30804cuda3std3__48in_placeE:
	.zero		1
	.type		_ZN39_INTERNAL_da80c1a9_4_k_cu_d877f948_30804cuda3std6ranges3__45__cpo9iter_moveE,@object
	.size		_ZN39_INTERNAL_da80c1a9_4_k_cu_d877f948_30804cuda3std6ranges3__45__cpo9iter_moveE,(_ZN39_INTERNAL_da80c1a9_4_k_cu_d877f948_30804cuda3std3__45__cpo5beginE - _ZN39_INTERNAL_da80c1a9_4_k_cu_d877f948_30804cuda3std6ranges3__45__cpo9iter_moveE)
_ZN39_INTERNAL_da80c1a9_4_k_cu_d877f948_30804cuda3std6ranges3__45__cpo9iter_moveE:
	.zero		1
	.type		_ZN39_INTERNAL_da80c1a9_4_k_cu_d877f948_30804cuda3std3__45__cpo5beginE,@object
	.size		_ZN39_INTERNAL_da80c1a9_4_k_cu_d877f948_30804cuda3std3__45__cpo5beginE,(_ZN39_INTERNAL_da80c1a9_4_k_cu_d877f948_30804cuda3std3__441_GLOBAL__N__da80c1a9_4_k_cu_d877f948_30806ignoreE - _ZN39_INTERNAL_da80c1a9_4_k_cu_d877f948_30804cuda3std3__45__cpo5beginE)
_ZN39_INTERNAL_da80c1a9_4_k_cu_d877f948_30804cuda3std3__45__cpo5beginE:
	.zero		1
	.type		_ZN39_INTERNAL_da80c1a9_4_k_cu_d877f948_30804cuda3std3__441_GLOBAL__N__da80c1a9_4_k_cu_d877f948_30806ignoreE,@object
	.size		_ZN39_INTERNAL_da80c1a9_4_k_cu_d877f948_30804cuda3std3__441_GLOBAL__N__da80c1a9_4_k_cu_d877f948_30806ignoreE,(_ZN39_INTERNAL_da80c1a9_4_k_cu_d877f948_30804cute7productE - _ZN39_INTERNAL_da80c1a9_4_k_cu_d877f948_30804cuda3std3__441_GLOBAL__N__da80c1a9_4_k_cu_d877f948_30806ignoreE)
_ZN39_INTERNAL_da80c1a9_4_k_cu_d877f948_30804cuda3std3__441_GLOBAL__N__da80c1a9_4_k_cu_d877f948_30806ignoreE:
	.zero		1
	.type		_ZN39_INTERNAL_da80c1a9_4_k_cu_d877f948_30804cute7productE,@object
	.size		_ZN39_INTERNAL_da80c1a9_4_k_cu_d877f948_30804cute7productE,(_ZN39_INTERNAL_da80c1a9_4_k_cu_d877f948_30804cuda3std3__45__cpo3endE - _ZN39_INTERNAL_da80c1a9_4_k_cu_d877f948_30804cute7productE)
_ZN39_INTERNAL_da80c1a9_4_k_cu_d877f948_30804cute7productE:
	.zero		1
	.type		_ZN39_INTERNAL_da80c1a9_4_k_cu_d877f948_30804cuda3std3__45__cpo3endE,@object
	.size		_ZN39_INTERNAL_da80c1a9_4_k_cu_d877f948_30804cuda3std3__45__cpo3endE,(_ZN39_INTERNAL_da80c1a9_4_k_cu_d877f948_30804cuda3std3__419piecewise_constructE - _ZN39_INTERNAL_da80c1a9_4_k_cu_d877f948_30804cuda3std3__45__cpo3endE)
_ZN39_INTERNAL_da80c1a9_4_k_cu_d877f948_30804cuda3std3__45__cpo3endE:
	.zero		1
	.type		_ZN39_INTERNAL_da80c1a9_4_k_cu_d877f948_30804cuda3std3__419piecewise_constructE,@object
	.size		_ZN39_INTERNAL_da80c1a9_4_k_cu_d877f948_30804cuda3std3__419piecewise_constructE,(_ZN39_INTERNAL_da80c1a9_4_k_cu_d877f948_30804cuda3std3__45__cpo4cendE - _ZN39_INTERNAL_da80c1a9_4_k_cu_d877f948_30804cuda3std3__419piecewise_constructE)
_ZN39_INTERNAL_da80c1a9_4_k_cu_d877f948_30804cuda3std3__419piecewise_constructE:
	.zero		1
	.type		_ZN39_INTERNAL_da80c1a9_4_k_cu_d877f948_30804cuda3std3__45__cpo4cendE,@object
	.size		_ZN39_INTERNAL_da80c1a9_4_k_cu_d877f948_30804cuda3std3__45__cpo4cendE,(_ZN39_INTERNAL_da80c1a9_4_k_cu_d877f948_30804cuda3std6ranges3__45__cpo4swapE - _ZN39_INTERNAL_da80c1a9_4_k_cu_d877f948_30804cuda3std3__45__cpo4cendE)
_ZN39_INTERNAL_da80c1a9_4_k_cu_d877f948_30804cuda3std3__45__cpo4cendE:
	.zero		1
	.type		_ZN39_INTERNAL_da80c1a9_4_k_cu_d877f948_30804cuda3std6ranges3__45__cpo4swapE,@object
	.size		_ZN39_INTERNAL_da80c1a9_4_k_cu_d877f948_30804cuda3std6ranges3__45__cpo4swapE,(.L_7 - _ZN39_INTERNAL_da80c1a9_4_k_cu_d877f948_30804cuda3std6ranges3__45__cpo4swapE)
_ZN39_INTERNAL_da80c1a9_4_k_cu_d877f948_30804cuda3std6ranges3__45__cpo4swapE:
	.zero		1
.L_7:


//--------------------- .nv.constant0._ZN7cutlass6KernelINS_4gemm6kernel14RankKUniversalINS1_11threadblock13MmaMultistageINS1_9GemmShapeILi128ELi64ELi16EEENS_9transform11threadblock28PredicatedTileAccessIteratorINS_11MatrixShapeILi128ELi16EEEdNS_6layout11ColumnMajorELi1ENS8_31PitchLinearWarpStripedThreadMapINS_16PitchLinearShapeILi128ELi16EEELi256ENSG_ILi16ELi2EEELi1EEENS_5ArrayIdLi1ELb1EEELb0ENSD_9NoPermuteEEENS9_25RegularTileAccessIteratorISC_dNSD_43ColumnMajorTensorOpMultiplicandCongruous64bELi1ESJ_Li8EEELNS_4arch14CacheOperation4KindE0ENSA_INSB_ILi16ELi64EEEdNSD_8RowMajorELi0ENSF_INSG_ILi64ELi16EEELi256ESI_Li1EEESL_Lb0ESM_EENSO_ISU_dNSD_40RowMajorTensorOpMultiplicandCongruous64bELi0ESX_Li8EEELST_0EdSV_NS4_9MmaPolicyINS1_4warp11MmaTensorOpINS6_ILi32ELi32ELi16EEEdSP_dSZ_dSV_NS12_17MmaTensorOpPolicyINSR_3MmaINS6_ILi8ELi8ELi4EEELi32EdSV_dSE_dSV_NSR_13OpMultiplyAddEEENSB_ILi1ELi1EEEEELi1ELb0EbEENSB_ILi0ELi0EEES1D_Li1EEELi3ELNS1_23SharedMemoryClearOptionE0EbEENS_8epilogue11threadblock8EpilogueIS7_S1C_Li1ENS1I_27PredicatedTileIteratorBlas3INS1I_26OutputTileOptimalThreadMapINS1I_15OutputTileShapeILi64ELi8ELi4ELi1ELi1EEENS1M_ILi1ELi4ELi1ELi1ELi4EEELi256ELi1ELi64EEEdLNS_8BlasModeE1EEENS1H_4warp24FragmentIteratorTensorOpIS14_S17_dNSK_IdLi2ELb1EEESV_EENS1S_20TileIteratorTensorOpIS14_S17_dSV_EENS1I_18SharedLoadIteratorINS1P_18CompactedThreadMapEdLi8EEENS1H_6thread17LinearCombinationIdLi1EddLNS21_9ScaleType4KindE0ELNS_15FloatRoundStyleE2EdEENSB_ILi0ELi4EEELi1ELi1EEENS4_30GemmIdentityThreadblockSwizzleILi1EEELNS_8FillModeE1EEEEEvNT_6ParamsE --------------------------
	.section	.nv.constant0._ZN7cutlass6KernelINS_4gemm6kernel14RankKUniversalINS1_11threadblock13MmaMultistageINS1_9GemmShapeILi128ELi64ELi16EEENS_9transform11threadblock28PredicatedTileAccessIteratorINS_11MatrixShapeILi128ELi16EEEdNS_6layout11ColumnMajorELi1ENS8_31PitchLinearWarpStripedThreadMapINS_16PitchLinearShapeILi128ELi16EEELi256ENSG_ILi16ELi2EEELi1EEENS_5ArrayIdLi1ELb1EEELb0ENSD_9NoPermuteEEENS9_25RegularTileAccessIteratorISC_dNSD_43ColumnMajorTensorOpMultiplicandCongruous64bELi1ESJ_Li8EEELNS_4arch14CacheOperation4KindE0ENSA_INSB_ILi16ELi64EEEdNSD_8RowMajorELi0ENSF_INSG_ILi64ELi16EEELi256ESI_Li1EEESL_Lb0ESM_EENSO_ISU_dNSD_40RowMajorTensorOpMultiplicandCongruous64bELi0ESX_Li8EEELST_0EdSV_NS4_9MmaPolicyINS1_4warp11MmaTensorOpINS6_ILi32ELi32ELi16EEEdSP_dSZ_dSV_NS12_17MmaTensorOpPolicyINSR_3MmaINS6_ILi8ELi8ELi4EEELi32EdSV_dSE_dSV_NSR_13OpMultiplyAddEEENSB_ILi1ELi1EEEEELi1ELb0EbEENSB_ILi0ELi0EEES1D_Li1EEELi3ELNS1_23SharedMemoryClearOptionE0EbEENS_8epilogue11threadblock8EpilogueIS7_S1C_Li1ENS1I_27PredicatedTileIteratorBlas3INS1I_26OutputTileOptimalThreadMapINS1I_15OutputTileShapeILi64ELi8ELi4ELi1ELi1EEENS1M_ILi1ELi4ELi1ELi1ELi4EEELi256ELi1ELi64EEEdLNS_8BlasModeE1EEENS1H_4warp24FragmentIteratorTensorOpIS14_S17_dNSK_IdLi2ELb1EEESV_EENS1S_20TileIteratorTensorOpIS14_S17_dSV_EENS1I_18SharedLoadIteratorINS1P_18CompactedThreadMapEdLi8EEENS1H_6thread17LinearCombinationIdLi1EddLNS21_9ScaleType4KindE0ELNS_15FloatRoundStyleE2EdEENSB_ILi0ELi4EEELi1ELi1EEENS4_30GemmIdentityThreadblockSwizzleILi1EEELNS_8FillModeE1EEEEEvNT_6ParamsE,"a",@progbits
	.sectionflags	@""
	.align	4
.nv.constant0._ZN7cutlass6KernelINS_4gemm6kernel14RankKUniversalINS1_11threadblock13MmaMultistageINS1_9GemmShapeILi128ELi64ELi16EEENS_9transform11threadblock28PredicatedTileAccessIteratorINS_11MatrixShapeILi128ELi16EEEdNS_6layout11ColumnMajorELi1ENS8_31PitchLinearWarpStripedThreadMapINS_16PitchLinearShapeILi128ELi16EEELi256ENSG_ILi16ELi2EEELi1EEENS_5ArrayIdLi1ELb1EEELb0ENSD_9NoPermuteEEENS9_25RegularTileAccessIteratorISC_dNSD_43ColumnMajorTensorOpMultiplicandCongruous64bELi1ESJ_Li8EEELNS_4arch14CacheOperation4KindE0ENSA_INSB_ILi16ELi64EEEdNSD_8RowMajorELi0ENSF_INSG_ILi64ELi16EEELi256ESI_Li1EEESL_Lb0ESM_EENSO_ISU_dNSD_40RowMajorTensorOpMultiplicandCongruous64bELi0ESX_Li8EEELST_0EdSV_NS4_9MmaPolicyINS1_4warp11MmaTensorOpINS6_ILi32ELi32ELi16EEEdSP_dSZ_dSV_NS12_17MmaTensorOpPolicyINSR_3MmaINS6_ILi8ELi8ELi4EEELi32EdSV_dSE_dSV_NSR_13OpMultiplyAddEEENSB_ILi1ELi1EEEEELi1ELb0EbEENSB_ILi0ELi0EEES1D_Li1EEELi3ELNS1_23SharedMemoryClearOptionE0EbEENS_8epilogue11threadblock8EpilogueIS7_S1C_Li1ENS1I_27PredicatedTileIteratorBlas3INS1I_26OutputTileOptimalThreadMapINS1I_15OutputTileShapeILi64ELi8ELi4ELi1ELi1EEENS1M_ILi1ELi4ELi1ELi1ELi4EEELi256ELi1ELi64EEEdLNS_8BlasModeE1EEENS1H_4warp24FragmentIteratorTensorOpIS14_S17_dNSK_IdLi2ELb1EEESV_EENS1S_20TileIteratorTensorOpIS14_S17_dSV_EENS1I_18SharedLoadIteratorINS1P_18CompactedThreadMapEdLi8EEENS1H_6thread17LinearCombinationIdLi1EddLNS21_9ScaleType4KindE0ELNS_15FloatRoundStyleE2EdEENSB_ILi0ELi4EEELi1ELi1EEENS4_30GemmIdentityThreadblockSwizzleILi1EEELNS_8FillModeE1EEEEEvNT_6ParamsE:
	.zero		896


//--------------------- SYMBOLS --------------------------

	.type		.nv.reservedSmem.offset0,@object
	.size		.nv.reservedSmem.offset0,0x4
